//
// Generated by NVIDIA NVVM Compiler
//
// Compiler Build ID: CL-36424714
// Cuda compilation tools, release 13.0, V13.0.88
// Based on NVVM 20.0.0
//

.version 9.0
.target sm_100
.address_size 64

	// .globl	_Z16twoDimConvKernelPiS_S_iiii

.visible .entry _Z16twoDimConvKernelPiS_S_iiii(
	.param .u64 .ptr .align 1 _Z16twoDimConvKernelPiS_S_iiii_param_0,
	.param .u64 .ptr .align 1 _Z16twoDimConvKernelPiS_S_iiii_param_1,
	.param .u64 .ptr .align 1 _Z16twoDimConvKernelPiS_S_iiii_param_2,
	.param .u32 _Z16twoDimConvKernelPiS_S_iiii_param_3,
	.param .u32 _Z16twoDimConvKernelPiS_S_iiii_param_4,
	.param .u32 _Z16twoDimConvKernelPiS_S_iiii_param_5,
	.param .u32 _Z16twoDimConvKernelPiS_S_iiii_param_6
)
{
	.reg .pred 	%p<92>;
	.reg .b32 	%r<271>;
	.reg .b64 	%rd<70>;

	ld.param.u64 	%rd4, [_Z16twoDimConvKernelPiS_S_iiii_param_0];
	ld.param.u64 	%rd5, [_Z16twoDimConvKernelPiS_S_iiii_param_1];
	ld.param.u32 	%r127, [_Z16twoDimConvKernelPiS_S_iiii_param_3];
	ld.param.u32 	%r128, [_Z16twoDimConvKernelPiS_S_iiii_param_4];
	ld.param.u32 	%r129, [_Z16twoDimConvKernelPiS_S_iiii_param_5];
	ld.param.u32 	%r130, [_Z16twoDimConvKernelPiS_S_iiii_param_6];
	cvta.to.global.u64 	%rd1, %rd4;
	cvta.to.global.u64 	%rd2, %rd5;
	mov.u32 	%r1, %tid.x;
	mov.u32 	%r132, %ctaid.x;
	mov.u32 	%r133, %ntid.x;
	mul.lo.s32 	%r2, %r132, %r133;
	add.s32 	%r3, %r2, %r1;
	mov.u32 	%r4, %tid.y;
	mov.u32 	%r134, %ctaid.y;
	mov.u32 	%r135, %ntid.y;
	mul.lo.s32 	%r5, %r134, %r135;
	add.s32 	%r6, %r5, %r4;
	add.s32 	%r136, %r128, -1;
	shr.u32 	%r137, %r136, 31;
	add.s32 	%r138, %r136, %r137;
	shr.s32 	%r139, %r138, 1;
	neg.s32 	%r7, %r139;
	sub.s32 	%r8, %r6, %r139;
	mov.b32 	%r246, 0;
	min.s32 	%r140, %r127, %r128;
	setp.lt.s32 	%p2, %r140, 1;
	@%p2 bra 	$L__BB0_43;
	add.s32 	%r142, %r127, -1;
	shr.u32 	%r143, %r142, 31;
	add.s32 	%r144, %r142, %r143;
	shr.s32 	%r145, %r144, 1;
	and.b32  	%r9, %r128, 7;
	add.s32 	%r146, %r4, %r7;
	add.s32 	%r147, %r146, %r5;
	add.s32 	%r10, %r147, 3;
	sub.s32 	%r148, %r1, %r145;
	add.s32 	%r149, %r148, %r2;
	mul.lo.s32 	%r150, %r129, %r147;
	add.s32 	%r151, %r150, %r129;
	add.s32 	%r11, %r149, %r151;
	add.s32 	%r152, %r147, 2;
	mad.lo.s32 	%r12, %r129, %r152, %r149;
	mad.lo.s32 	%r13, %r129, %r10, %r149;
	add.s32 	%r153, %r147, 4;
	mad.lo.s32 	%r14, %r129, %r153, %r149;
	add.s32 	%r154, %r147, 5;
	mad.lo.s32 	%r15, %r129, %r154, %r149;
	add.s32 	%r155, %r147, 6;
	mad.lo.s32 	%r16, %r129, %r155, %r149;
	add.s32 	%r156, %r147, 7;
	mad.lo.s32 	%r17, %r129, %r156, %r149;
	add.s32 	%r18, %r149, %r150;
	sub.s32 	%r19, %r3, %r145;
	mov.b32 	%r225, 0;
	mov.u32 	%r246, %r225;
$L__BB0_2:
	setp.lt.u32 	%p3, %r128, 8;
	add.s32 	%r22, %r19, %r225;
	setp.gt.s32 	%p4, %r22, -1;
	setp.lt.s32 	%p5, %r22, %r129;
	and.pred  	%p1, %p4, %p5;
	mov.b32 	%r262, 0;
	@%p3 bra 	$L__BB0_21;
	and.b32  	%r159, %r128, 2147483640;
	neg.s32 	%r244, %r159;
	mad.lo.s32 	%r243, %r127, 7, %r225;
	mad.lo.s32 	%r242, %r127, 6, %r225;
	mad.lo.s32 	%r241, %r127, 5, %r225;
	shl.b32 	%r160, %r127, 2;
	add.s32 	%r240, %r160, %r225;
	mad.lo.s32 	%r239, %r127, 3, %r225;
	shl.b32 	%r161, %r127, 1;
	add.s32 	%r238, %r161, %r225;
	add.s32 	%r237, %r127, %r225;
	add.s32 	%r234, %r11, %r225;
	add.s32 	%r233, %r12, %r225;
	add.s32 	%r232, %r13, %r225;
	add.s32 	%r231, %r14, %r225;
	add.s32 	%r230, %r15, %r225;
	add.s32 	%r229, %r16, %r225;
	add.s32 	%r228, %r17, %r225;
	add.s32 	%r227, %r18, %r225;
	mov.u32 	%r235, %r10;
	mov.u32 	%r236, %r225;
$L__BB0_4:
	.pragma "nounroll";
	add.s32 	%r162, %r235, -3;
	setp.gt.s32 	%p6, %r162, -1;
	setp.lt.s32 	%p7, %r162, %r130;
	and.pred  	%p8, %p6, %p7;
	and.pred  	%p9, %p1, %p8;
	not.pred 	%p10, %p9;
	@%p10 bra 	$L__BB0_6;
	mul.wide.s32 	%rd6, %r227, 4;
	add.s64 	%rd7, %rd2, %rd6;
	ld.global.u32 	%r163, [%rd7];
	mul.wide.u32 	%rd8, %r236, 4;
	add.s64 	%rd9, %rd1, %rd8;
	ld.global.u32 	%r164, [%rd9];
	mad.lo.s32 	%r246, %r164, %r163, %r246;
$L__BB0_6:
	add.s32 	%r165, %r235, -2;
	setp.gt.s32 	%p11, %r165, -1;
	setp.lt.s32 	%p12, %r165, %r130;
	and.pred  	%p13, %p11, %p12;
	and.pred  	%p14, %p1, %p13;
	not.pred 	%p15, %p14;
	@%p15 bra 	$L__BB0_8;
	mul.wide.s32 	%rd10, %r234, 4;
	add.s64 	%rd11, %rd2, %rd10;
	ld.global.u32 	%r166, [%rd11];
	mul.wide.u32 	%rd12, %r237, 4;
	add.s64 	%rd13, %rd1, %rd12;
	ld.global.u32 	%r167, [%rd13];
	mad.lo.s32 	%r246, %r167, %r166, %r246;
$L__BB0_8:
	add.s32 	%r168, %r235, -1;
	setp.gt.s32 	%p16, %r168, -1;
	setp.lt.s32 	%p17, %r168, %r130;
	and.pred  	%p18, %p16, %p17;
	and.pred  	%p19, %p1, %p18;
	not.pred 	%p20, %p19;
	@%p20 bra 	$L__BB0_10;
	mul.wide.s32 	%rd14, %r233, 4;
	add.s64 	%rd15, %rd2, %rd14;
	ld.global.u32 	%r169, [%rd15];
	mul.wide.u32 	%rd16, %r238, 4;
	add.s64 	%rd17, %rd1, %rd16;
	ld.global.u32 	%r170, [%rd17];
	mad.lo.s32 	%r246, %r170, %r169, %r246;
$L__BB0_10:
	setp.gt.s32 	%p21, %r235, -1;
	setp.lt.s32 	%p22, %r235, %r130;
	and.pred  	%p23, %p21, %p22;
	and.pred  	%p24, %p1, %p23;
	not.pred 	%p25, %p24;
	@%p25 bra 	$L__BB0_12;
	mul.wide.s32 	%rd18, %r232, 4;
	add.s64 	%rd19, %rd2, %rd18;
	ld.global.u32 	%r171, [%rd19];
	mul.wide.u32 	%rd20, %r239, 4;
	add.s64 	%rd21, %rd1, %rd20;
	ld.global.u32 	%r172, [%rd21];
	mad.lo.s32 	%r246, %r172, %r171, %r246;
$L__BB0_12:
	add.s32 	%r173, %r235, 1;
	setp.gt.s32 	%p26, %r173, -1;
	setp.lt.s32 	%p27, %r173, %r130;
	and.pred  	%p28, %p26, %p27;
	and.pred  	%p29, %p1, %p28;
	not.pred 	%p30, %p29;
	@%p30 bra 	$L__BB0_14;
	mul.wide.s32 	%rd22, %r231, 4;
	add.s64 	%rd23, %rd2, %rd22;
	ld.global.u32 	%r174, [%rd23];
	mul.wide.u32 	%rd24, %r240, 4;
	add.s64 	%rd25, %rd1, %rd24;
	ld.global.u32 	%r175, [%rd25];
	mad.lo.s32 	%r246, %r175, %r174, %r246;
$L__BB0_14:
	add.s32 	%r176, %r235, 2;
	setp.gt.s32 	%p31, %r176, -1;
	setp.lt.s32 	%p32, %r176, %r130;
	and.pred  	%p33, %p31, %p32;
	and.pred  	%p34, %p1, %p33;
	not.pred 	%p35, %p34;
	@%p35 bra 	$L__BB0_16;
	mul.wide.s32 	%rd26, %r230, 4;
	add.s64 	%rd27, %rd2, %rd26;
	ld.global.u32 	%r177, [%rd27];
	mul.wide.u32 	%rd28, %r241, 4;
	add.s64 	%rd29, %rd1, %rd28;
	ld.global.u32 	%r178, [%rd29];
	mad.lo.s32 	%r246, %r178, %r177, %r246;
$L__BB0_16:
	add.s32 	%r179, %r235, 3;
	setp.gt.s32 	%p36, %r179, -1;
	setp.lt.s32 	%p37, %r179, %r130;
	and.pred  	%p38, %p36, %p37;
	and.pred  	%p39, %p1, %p38;
	not.pred 	%p40, %p39;
	@%p40 bra 	$L__BB0_18;
	mul.wide.s32 	%rd30, %r229, 4;
	add.s64 	%rd31, %rd2, %rd30;
	ld.global.u32 	%r180, [%rd31];
	mul.wide.u32 	%rd32, %r242, 4;
	add.s64 	%rd33, %rd1, %rd32;
	ld.global.u32 	%r181, [%rd33];
	mad.lo.s32 	%r246, %r181, %r180, %r246;
$L__BB0_18:
	add.s32 	%r182, %r235, 4;
	setp.gt.s32 	%p41, %r182, -1;
	setp.lt.s32 	%p42, %r182, %r130;
	and.pred  	%p43, %p41, %p42;
	and.pred  	%p44, %p1, %p43;
	not.pred 	%p45, %p44;
	@%p45 bra 	$L__BB0_20;
	mul.wide.s32 	%rd34, %r228, 4;
	add.s64 	%rd35, %rd2, %rd34;
	ld.global.u32 	%r183, [%rd35];
	mul.wide.u32 	%rd36, %r243, 4;
	add.s64 	%rd37, %rd1, %rd36;
	ld.global.u32 	%r184, [%rd37];
	mad.lo.s32 	%r246, %r184, %r183, %r246;
$L__BB0_20:
	and.b32  	%r262, %r128, 2147483640;
	add.s32 	%r244, %r244, 8;
	shl.b32 	%r185, %r127, 3;
	add.s32 	%r243, %r243, %r185;
	add.s32 	%r242, %r242, %r185;
	add.s32 	%r241, %r241, %r185;
	add.s32 	%r240, %r240, %r185;
	add.s32 	%r239, %r239, %r185;
	add.s32 	%r238, %r238, %r185;
	add.s32 	%r237, %r237, %r185;
	add.s32 	%r236, %r236, %r185;
	add.s32 	%r235, %r235, 8;
	shl.b32 	%r186, %r129, 3;
	add.s32 	%r234, %r234, %r186;
	add.s32 	%r233, %r233, %r186;
	add.s32 	%r232, %r232, %r186;
	add.s32 	%r231, %r231, %r186;
	add.s32 	%r230, %r230, %r186;
	add.s32 	%r229, %r229, %r186;
	add.s32 	%r228, %r228, %r186;
	add.s32 	%r227, %r227, %r186;
	setp.ne.s32 	%p46, %r244, 0;
	@%p46 bra 	$L__BB0_4;
$L__BB0_21:
	setp.eq.s32 	%p47, %r9, 0;
	@%p47 bra 	$L__BB0_42;
	add.s32 	%r188, %r9, -1;
	setp.lt.u32 	%p48, %r188, 3;
	@%p48 bra 	$L__BB0_32;
	add.s32 	%r96, %r8, %r262;
	setp.gt.s32 	%p49, %r96, -1;
	setp.lt.s32 	%p50, %r96, %r130;
	and.pred  	%p51, %p49, %p50;
	and.pred  	%p53, %p1, %p51;
	not.pred 	%p54, %p53;
	@%p54 bra 	$L__BB0_25;
	mad.lo.s32 	%r189, %r96, %r129, %r22;
	mul.wide.s32 	%rd38, %r189, 4;
	add.s64 	%rd39, %rd2, %rd38;
	ld.global.u32 	%r190, [%rd39];
	mad.lo.s32 	%r191, %r262, %r127, %r225;
	mul.wide.u32 	%rd40, %r191, 4;
	add.s64 	%rd41, %rd1, %rd40;
	ld.global.u32 	%r192, [%rd41];
	mad.lo.s32 	%r246, %r192, %r190, %r246;
$L__BB0_25:
	add.s32 	%r99, %r96, 1;
	setp.gt.s32 	%p55, %r99, -1;
	setp.lt.s32 	%p56, %r99, %r130;
	and.pred  	%p57, %p55, %p56;
	and.pred  	%p58, %p1, %p57;
	not.pred 	%p59, %p58;
	@%p59 bra 	$L__BB0_27;
	mad.lo.s32 	%r193, %r99, %r129, %r22;
	mul.wide.s32 	%rd42, %r193, 4;
	add.s64 	%rd43, %rd2, %rd42;
	ld.global.u32 	%r194, [%rd43];
	mad.lo.s32 	%r195, %r127, %r262, %r127;
	add.s32 	%r196, %r195, %r225;
	mul.wide.u32 	%rd44, %r196, 4;
	add.s64 	%rd45, %rd1, %rd44;
	ld.global.u32 	%r197, [%rd45];
	mad.lo.s32 	%r246, %r197, %r194, %r246;
$L__BB0_27:
	add.s32 	%r102, %r96, 2;
	setp.gt.s32 	%p60, %r102, -1;
	setp.lt.s32 	%p61, %r102, %r130;
	and.pred  	%p62, %p60, %p61;
	and.pred  	%p63, %p1, %p62;
	not.pred 	%p64, %p63;
	@%p64 bra 	$L__BB0_29;
	add.s32 	%r198, %r262, 2;
	mad.lo.s32 	%r199, %r102, %r129, %r22;
	mul.wide.s32 	%rd46, %r199, 4;
	add.s64 	%rd47, %rd2, %rd46;
	ld.global.u32 	%r200, [%rd47];
	mad.lo.s32 	%r201, %r198, %r127, %r225;
	mul.wide.u32 	%rd48, %r201, 4;
	add.s64 	%rd49, %rd1, %rd48;
	ld.global.u32 	%r202, [%rd49];
	mad.lo.s32 	%r246, %r202, %r200, %r246;
$L__BB0_29:
	add.s32 	%r105, %r96, 3;
	setp.gt.s32 	%p65, %r105, -1;
	setp.lt.s32 	%p66, %r105, %r130;
	and.pred  	%p67, %p65, %p66;
	and.pred  	%p68, %p1, %p67;
	not.pred 	%p69, %p68;
	@%p69 bra 	$L__BB0_31;
	add.s32 	%r203, %r262, 3;
	mad.lo.s32 	%r204, %r105, %r129, %r22;
	mul.wide.s32 	%rd50, %r204, 4;
	add.s64 	%rd51, %rd2, %rd50;
	ld.global.u32 	%r205, [%rd51];
	mad.lo.s32 	%r206, %r203, %r127, %r225;
	mul.wide.u32 	%rd52, %r206, 4;
	add.s64 	%rd53, %rd1, %rd52;
	ld.global.u32 	%r207, [%rd53];
	mad.lo.s32 	%r246, %r207, %r205, %r246;
$L__BB0_31:
	add.s32 	%r262, %r262, 4;
$L__BB0_32:
	and.b32  	%r209, %r128, 3;
	setp.eq.s32 	%p70, %r209, 0;
	@%p70 bra 	$L__BB0_42;
	setp.eq.s32 	%p71, %r209, 1;
	@%p71 bra 	$L__BB0_39;
	add.s32 	%r112, %r8, %r262;
	setp.gt.s32 	%p72, %r112, -1;
	setp.lt.s32 	%p73, %r112, %r130;
	and.pred  	%p74, %p72, %p73;
	and.pred  	%p76, %p1, %p74;
	not.pred 	%p77, %p76;
	@%p77 bra 	$L__BB0_36;
	mad.lo.s32 	%r210, %r112, %r129, %r22;
	mul.wide.s32 	%rd54, %r210, 4;
	add.s64 	%rd55, %rd2, %rd54;
	ld.global.u32 	%r211, [%rd55];
	mad.lo.s32 	%r212, %r262, %r127, %r225;
	mul.wide.u32 	%rd56, %r212, 4;
	add.s64 	%rd57, %rd1, %rd56;
	ld.global.u32 	%r213, [%rd57];
	mad.lo.s32 	%r246, %r213, %r211, %r246;
$L__BB0_36:
	add.s32 	%r115, %r112, 1;
	setp.gt.s32 	%p78, %r115, -1;
	setp.lt.s32 	%p79, %r115, %r130;
	and.pred  	%p80, %p78, %p79;
	and.pred  	%p81, %p1, %p80;
	not.pred 	%p82, %p81;
	@%p82 bra 	$L__BB0_38;
	mad.lo.s32 	%r214, %r115, %r129, %r22;
	mul.wide.s32 	%rd58, %r214, 4;
	add.s64 	%rd59, %rd2, %rd58;
	ld.global.u32 	%r215, [%rd59];
	mad.lo.s32 	%r216, %r127, %r262, %r127;
	add.s32 	%r217, %r216, %r225;
	mul.wide.u32 	%rd60, %r217, 4;
	add.s64 	%rd61, %rd1, %rd60;
	ld.global.u32 	%r218, [%rd61];
	mad.lo.s32 	%r246, %r218, %r215, %r246;
$L__BB0_38:
	add.s32 	%r262, %r262, 2;
$L__BB0_39:
	and.b32  	%r219, %r128, 1;
	setp.eq.b32 	%p83, %r219, 1;
	not.pred 	%p84, %p83;
	@%p84 bra 	$L__BB0_42;
	add.s32 	%r122, %r8, %r262;
	setp.gt.s32 	%p85, %r122, -1;
	setp.lt.s32 	%p86, %r122, %r130;
	and.pred  	%p87, %p85, %p86;
	and.pred  	%p89, %p1, %p87;
	not.pred 	%p90, %p89;
	@%p90 bra 	$L__BB0_42;
	mad.lo.s32 	%r220, %r122, %r129, %r22;
	mul.wide.s32 	%rd62, %r220, 4;
	add.s64 	%rd63, %rd2, %rd62;
	ld.global.u32 	%r221, [%rd63];
	mad.lo.s32 	%r222, %r262, %r127, %r225;
	mul.wide.u32 	%rd64, %r222, 4;
	add.s64 	%rd65, %rd1, %rd64;
	ld.global.u32 	%r223, [%rd65];
	mad.lo.s32 	%r246, %r223, %r221, %r246;
$L__BB0_42:
	add.s32 	%r225, %r225, 1;
	setp.ne.s32 	%p91, %r225, %r127;
	@%p91 bra 	$L__BB0_2;
$L__BB0_43:
	ld.param.u64 	%rd69, [_Z16twoDimConvKernelPiS_S_iiii_param_2];
	cvta.to.global.u64 	%rd66, %rd69;
	mad.lo.s32 	%r224, %r129, %r6, %r3;
	mul.wide.s32 	%rd67, %r224, 4;
	add.s64 	%rd68, %rd66, %rd67;
	st.global.u32 	[%rd68], %r246;
	ret;

}


// ===== COMPILED SASS (sm_100) =====

	.target	sm_100

	.elftype	@"ET_EXEC"


//--------------------- .note.nv.tkinfo           --------------------------
	.section	.note.nv.tkinfo,"",@"SHT_NOTE"
	.sectionflags	@"SHF_NOTE_NV_TKINFO"
	.tkinfo
        /*0018*/ 	.word	0x00000002
        /*0030*/ 	.string	""
        /*0030*/ 	.string	"ptxas"
        /*0030*/ 	.string	"Cuda compilation tools, release 13.0, V13.0.88"
        /*0030*/ 	.string	"Build cuda_13.0.r13.0/compiler.36424714_0"
        /*0030*/ 	.string	"-arch sm_100 -m 64 "



//--------------------- .note.nv.cuinfo           --------------------------
	.section	.note.nv.cuinfo,"",@"SHT_NOTE"
	.sectionflags	@"SHF_NOTE_NV_CUINFO"
        /*0018*/ 	.short	0x0002
        /*001a*/ 	.short	0x0064
        /*001c*/ 	.short	0x0082
	.zero		2


//--------------------- .nv.info                  --------------------------
	.section	.nv.info,"",@"SHT_CUDA_INFO"
	.align	4


	//----- nvinfo : EIATTR_REGCOUNT
	.align		4
        /*0000*/ 	.byte	0x04, 0x2f
        /*0002*/ 	.short	(.L_1 - .L_0)
	.align		4
.L_0:
        /*0004*/ 	.word	index@(_Z16twoDimConvKernelPiS_S_iiii)
        /*0008*/ 	.word	0x00000020


	//----- nvinfo : EIATTR_FRAME_SIZE
	.align		4
.L_1:
        /*000c*/ 	.byte	0x04, 0x11
        /*000e*/ 	.short	(.L_3 - .L_2)
	.align		4
.L_2:
        /*0010*/ 	.word	index@(_Z16twoDimConvKernelPiS_S_iiii)
        /*0014*/ 	.word	0x00000000


	//----- nvinfo : EIATTR_MIN_STACK_SIZE
	.align		4
.L_3:
        /*0018*/ 	.byte	0x04, 0x12
        /*001a*/ 	.short	(.L_5 - .L_4)
	.align		4
.L_4:
        /*001c*/ 	.word	index@(_Z16twoDimConvKernelPiS_S_iiii)
        /*0020*/ 	.word	0x00000000
.L_5:


//--------------------- .nv.compat                --------------------------
	.section	.nv.compat,"",@"SHT_CUDA_COMPAT_INFO"
	.align	4
        /*0000*/ 	.byte	0x02, 0x09, 0x00, 0x00, 0x02, 0x02, 0x01, 0x00, 0x02, 0x05, 0x05, 0x00, 0x03, 0x07, 0x01, 0x01
        /*0010*/ 	.byte	0x02, 0x03, 0x00, 0x00, 0x02, 0x06, 0x01, 0x00, 0x04, 0x0b, 0x08, 0x00, 0x09, 0x00, 0x00, 0x00
        /*0020*/ 	.byte	0x00, 0x00, 0x00, 0x00


//--------------------- .nv.info._Z16twoDimConvKernelPiS_S_iiii --------------------------
	.section	.nv.info._Z16twoDimConvKernelPiS_S_iiii,"",@"SHT_CUDA_INFO"
	.sectionflags	@""
	.align	4


	//----- nvinfo : EIATTR_CUDA_API_VERSION
	.align		4
        /*0000*/ 	.byte	0x04, 0x37
        /*0002*/ 	.short	(.L_7 - .L_6)
.L_6:
        /*0004*/ 	.word	0x00000082


	//----- nvinfo : EIATTR_KPARAM_INFO
	.align		4
.L_7:
        /*0008*/ 	.byte	0x04, 0x17
        /*000a*/ 	.short	(.L_9 - .L_8)
.L_8:
        /*000c*/ 	.word	0x00000000
        /*0010*/ 	.short	0x0006
        /*0012*/ 	.short	0x0024
        /*0014*/ 	.byte	0x00, 0xf0, 0x11, 0x00


	//----- nvinfo : EIATTR_KPARAM_INFO
	.align		4
.L_9:
        /*0018*/ 	.byte	0x04, 0x17
        /*001a*/ 	.short	(.L_11 - .L_10)
.L_10:
        /*001c*/ 	.word	0x00000000
        /*0020*/ 	.short	0x0005
        /*0022*/ 	.short	0x0020
        /*0024*/ 	.byte	0x00, 0xf0, 0x11, 0x00


	//----- nvinfo : EIATTR_KPARAM_INFO
	.align		4
.L_11:
        /*0028*/ 	.byte	0x04, 0x17
        /*002a*/ 	.short	(.L_13 - .L_12)
.L_12:
        /*002c*/ 	.word	0x00000000
        /*0030*/ 	.short	0x0004
        /*0032*/ 	.short	0x001c
        /*0034*/ 	.byte	0x00, 0xf0, 0x11, 0x00


	//----- nvinfo : EIATTR_KPARAM_INFO
	.align		4
.L_13:
        /*0038*/ 	.byte	0x04, 0x17
        /*003a*/ 	.short	(.L_15 - .L_14)
.L_14:
        /*003c*/ 	.word	0x00000000
        /*0040*/ 	.short	0x0003
        /*0042*/ 	.short	0x0018
        /*0044*/ 	.byte	0x00, 0xf0, 0x11, 0x00


	//----- nvinfo : EIATTR_KPARAM_INFO
	.align		4
.L_15:
        /*0048*/ 	.byte	0x04, 0x17
        /*004a*/ 	.short	(.L_17 - .L_16)
.L_16:
        /*004c*/ 	.word	0x00000000
        /*0050*/ 	.short	0x0002
        /*0052*/ 	.short	0x0010
        /*0054*/ 	.byte	0x00, 0xf5, 0x21, 0x00


	//----- nvinfo : EIATTR_KPARAM_INFO
	.align		4
.L_17:
        /*0058*/ 	.byte	0x04, 0x17
        /*005a*/ 	.short	(.L_19 - .L_18)
.L_18:
        /*005c*/ 	.word	0x00000000
        /*0060*/ 	.short	0x0001
        /*0062*/ 	.short	0x0008
        /*0064*/ 	.byte	0x00, 0xf5, 0x21, 0x00


	//----- nvinfo : EIATTR_KPARAM_INFO
	.align		4
.L_19:
        /*0068*/ 	.byte	0x04, 0x17
        /*006a*/ 	.short	(.L_21 - .L_20)
.L_20:
        /*006c*/ 	.word	0x00000000
        /*0070*/ 	.short	0x0000
        /*0072*/ 	.short	0x0000
        /*0074*/ 	.byte	0x00, 0xf5, 0x21, 0x00


	//----- nvinfo : EIATTR_SPARSE_MMA_MASK
	.align		4
.L_21:
        /*0078*/ 	.byte	0x03, 0x50
        /*007a*/ 	.short	0x0000


	//----- nvinfo : EIATTR_MAXREG_COUNT
	.align		4
        /*007c*/ 	.byte	0x03, 0x1b
        /*007e*/ 	.short	0x00ff


	//----- nvinfo : EIATTR_MERCURY_ISA_VERSION
	.align		4
        /*0080*/ 	.byte	0x03, 0x5f
        /*0082*/ 	.short	0x0101


	//----- nvinfo : EIATTR_VRC_CTA_INIT_COUNT
	.align		4
        /*0084*/ 	.byte	0x02, 0x4a
	.zero		1
	.zero		1


	//----- nvinfo : EIATTR_EXIT_INSTR_OFFSETS
	.align		4
        /*0088*/ 	.byte	0x04, 0x1c
        /*008a*/ 	.short	(.L_23 - .L_22)


	//   ....[0]....
.L_22:
        /*008c*/ 	.word	0x00001580


	//----- nvinfo : EIATTR_CRS_STACK_SIZE
	.align		4
.L_23:
        /*0090*/ 	.byte	0x04, 0x1e
        /*0092*/ 	.short	(.L_25 - .L_24)
.L_24:
        /*0094*/ 	.word	0x00000000


	//----- nvinfo : EIATTR_CBANK_PARAM_SIZE
	.align		4
.L_25:
        /*0098*/ 	.byte	0x03, 0x19
        /*009a*/ 	.short	0x0028


	//----- nvinfo : EIATTR_PARAM_CBANK
	.align		4
        /*009c*/ 	.byte	0x04, 0x0a
        /*009e*/ 	.short	(.L_27 - .L_26)
	.align		4
.L_26:
        /*00a0*/ 	.word	index@(.nv.constant0._Z16twoDimConvKernelPiS_S_iiii)
        /*00a4*/ 	.short	0x0380
        /*00a6*/ 	.short	0x0028


	//----- nvinfo : EIATTR_SW_WAR
	.align		4
.L_27:
        /*00a8*/ 	.byte	0x04, 0x36
        /*00aa*/ 	.short	(.L_29 - .L_28)
.L_28:
        /*00ac*/ 	.word	0x00000008
.L_29:


//--------------------- .nv.callgraph             --------------------------
	.section	.nv.callgraph,"",@"SHT_CUDA_CALLGRAPH"
	.align	4
	.sectionentsize	8
	.align		4
        /*0000*/ 	.word	0x00000000
	.align		4
        /*0004*/ 	.word	0xffffffff
	.align		4
        /*0008*/ 	.word	0x00000000
	.align		4
        /*000c*/ 	.word	0xfffffffe
	.align		4
        /*0010*/ 	.word	0x00000000
	.align		4
        /*0014*/ 	.word	0xfffffffd
	.align		4
        /*0018*/ 	.word	0x00000000
	.align		4
        /*001c*/ 	.word	0xfffffffc


//--------------------- .text._Z16twoDimConvKernelPiS_S_iiii --------------------------
	.section	.text._Z16twoDimConvKernelPiS_S_iiii,"ax",@progbits
	.align	128
        .global         _Z16twoDimConvKernelPiS_S_iiii
        .type           _Z16twoDimConvKernelPiS_S_iiii,@function
        .size           _Z16twoDimConvKernelPiS_S_iiii,(.L_x_9 - _Z16twoDimConvKernelPiS_S_iiii)
        .other          _Z16twoDimConvKernelPiS_S_iiii,@"STO_CUDA_ENTRY STV_DEFAULT"
_Z16twoDimConvKernelPiS_S_iiii:
.text._Z16twoDimConvKernelPiS_S_iiii:
[----:B------:R-:W-:Y:S08]  /*0000*/  LDC R1, c[0x0][0x37c] ;  /* 0x0000df00ff017b82 */ /* 0x000ff00000000800 */
[----:B------:R-:W0:Y:S01]  /*0010*/  LDC.64 R6, c[0x0][0x398] ;  /* 0x0000e600ff067b82 */ /* 0x000e220000000a00 */
[----:B------:R-:W1:Y:S01]  /*0020*/  S2R R5, SR_TID.X ;  /* 0x0000000000057919 */ /* 0x000e620000002100 */
[----:B------:R-:W2:Y:S01]  /*0030*/  LDCU UR5, c[0x0][0x360] ;  /* 0x00006c00ff0577ac */ /* 0x000ea20008000800 */
[----:B------:R-:W3:Y:S01]  /*0040*/  S2R R11, SR_TID.Y ;  /* 0x00000000000b7919 */ /* 0x000ee20000002200 */
[----:B------:R-:W4:Y:S04]  /*0050*/  LDCU UR7, c[0x0][0x364] ;  /* 0x00006c80ff0777ac */ /* 0x000f280008000800 */
[----:B------:R-:W2:Y:S01]  /*0060*/  S2UR UR4, SR_CTAID.X ;  /* 0x00000000000479c3 */ /* 0x000ea20000002500 */
[----:B------:R-:W0:Y:S07]  /*0070*/  LDCU.64 UR12, c[0x0][0x358] ;  /* 0x00006b00ff0c77ac */ /* 0x000e2e0008000a00 */
[----:B------:R-:W4:Y:S01]  /*0080*/  S2UR UR6, SR_CTAID.Y ;  /* 0x00000000000679c3 */ /* 0x000f220000002600 */
[----:B0-----:R-:W-:-:S02]  /*0090*/  VIMNMX R0, PT, PT, R7, R6, PT ;  /* 0x0000000607007248 */ /* 0x001fc40003fe0100 */
[----:B------:R-:W-:Y:S02]  /*00a0*/  IADD3 R3, PT, PT, R7, -0x1, RZ ;  /* 0xffffffff07037810 */ /* 0x000fe40007ffe0ff */
[----:B------:R-:W-:Y:S01]  /*00b0*/  ISETP.GE.AND P0, PT, R0, 0x1, PT ;  /* 0x000000010000780c */ /* 0x000fe20003f06270 */
[----:B------:R-:W-:Y:S01]  /*00c0*/  IMAD.MOV.U32 R0, RZ, RZ, RZ ;  /* 0x000000ffff007224 */ /* 0x000fe200078e00ff */
[----:B------:R-:W-:Y:S01]  /*00d0*/  LEA.HI R4, R3, R3, RZ, 0x1 ;  /* 0x0000000303047211 */ /* 0x000fe200078f08ff */
[----:B--2---:R-:W-:-:S06]  /*00e0*/  UIMAD UR4, UR4, UR5, URZ ;  /* 0x00000005040472a4 */ /* 0x004fcc000f8e02ff */
[----:B-1----:R-:W-:Y:S01]  /*00f0*/  IADD3 R2, PT, PT, R5, UR4, RZ ;  /* 0x0000000405027c10 */ /* 0x002fe2000fffe0ff */
[----:B----4-:R-:W-:-:S06]  /*0100*/  UIMAD UR5, UR6, UR7, URZ ;  /* 0x00000007060572a4 */ /* 0x010fcc000f8e02ff */
[----:B---3--:R-:W-:Y:S01]  /*0110*/  VIADD R3, R11, UR5 ;  /* 0x000000050b037c36 */ /* 0x008fe20008000000 */
[----:B------:R-:W-:Y:S06]  /*0120*/  @!P0 BRA `(.L_x_0) ;  /* 0x0000001400008947 */ /* 0x000fec0003800000 */
[----:B------:R-:W0:Y:S01]  /*0130*/  LDC R19, c[0x0][0x3a0] ;  /* 0x0000e800ff137b82 */ /* 0x000e220000000800 */
[----:B------:R-:W-:Y:S02]  /*0140*/  IADD3 R0, PT, PT, R6, -0x1, RZ ;  /* 0xffffffff06007810 */ /* 0x000fe40007ffe0ff */
[----:B------:R-:W-:Y:S02]  /*0150*/  SHF.R.S32.HI R4, RZ, 0x1, R4 ;  /* 0x00000001ff047819 */ /* 0x000fe40000011404 */
[----:B------:R-:W-:Y:S02]  /*0160*/  LEA.HI R0, R0, R0, RZ, 0x1 ;  /* 0x0000000000007211 */ /* 0x000fe400078f08ff */
[----:B------:R-:W-:Y:S02]  /*0170*/  IADD3 R11, PT, PT, R11, UR5, -R4 ;  /* 0x000000050b0b7c10 */ /* 0x000fe4000fffe804 */
[----:B------:R-:W-:Y:S02]  /*0180*/  SHF.R.S32.HI R0, RZ, 0x1, R0 ;  /* 0x00000001ff007819 */ /* 0x000fe40000011400 */
[C---:B------:R-:W-:Y:S01]  /*0190*/  IADD3 R9, PT, PT, R11.reuse, 0x4, RZ ;  /* 0x000000040b097810 */ /* 0x040fe20007ffe0ff */
[----:B------:R-:W-:Y:S01]  /*01a0*/  VIADD R7, R11, 0x2 ;  /* 0x000000020b077836 */ /* 0x000fe20000000000 */
[----:B------:R-:W-:Y:S01]  /*01b0*/  IADD3 R0, PT, PT, R5, UR4, -R0 ;  /* 0x0000000405007c10 */ /* 0x000fe2000fffe800 */
[C---:B------:R-:W-:Y:S01]  /*01c0*/  VIADD R13, R11.reuse, 0x5 ;  /* 0x000000050b0d7836 */ /* 0x040fe20000000000 */
[C---:B------:R-:W-:Y:S01]  /*01d0*/  IADD3 R15, PT, PT, R11.reuse, 0x6, RZ ;  /* 0x000000060b0f7810 */ /* 0x040fe20007ffe0ff */
[C---:B------:R-:W-:Y:S01]  /*01e0*/  VIADD R17, R11.reuse, 0x7 ;  /* 0x000000070b117836 */ /* 0x040fe20000000000 */
[C---:B------:R-:W-:Y:S01]  /*01f0*/  IADD3 R4, PT, PT, R11.reuse, 0x3, RZ ;  /* 0x000000030b047810 */ /* 0x040fe20007ffe0ff */
[----:B------:R-:W-:Y:S01]  /*0200*/  UMOV UR4, URZ ;  /* 0x000000ff00047c82 */ /* 0x000fe20008000000 */
[----:B0-----:R-:W-:-:S02]  /*0210*/  IMAD R5, R11, R19, R19 ;  /* 0x000000130b057224 */ /* 0x001fc400078e0213 */
[-CC-:B------:R-:W-:Y:S02]  /*0220*/  IMAD R6, R7, R19.reuse, R0.reuse ;  /* 0x0000001307067224 */ /* 0x180fe400078e0200 */
[-CC-:B------:R-:W-:Y:S02]  /*0230*/  IMAD R7, R9, R19.reuse, R0.reuse ;  /* 0x0000001309077224 */ /* 0x180fe400078e0200 */
[----:B------:R-:W-:Y:S02]  /*0240*/  IMAD.IADD R5, R0, 0x1, R5 ;  /* 0x0000000100057824 */ /* 0x000fe400078e0205 */
[-CC-:B------:R-:W-:Y:S02]  /*0250*/  IMAD R8, R13, R19.reuse, R0.reuse ;  /* 0x000000130d087224 */ /* 0x180fe400078e0200 */
[-CC-:B------:R-:W-:Y:S02]  /*0260*/  IMAD R9, R15, R19.reuse, R0.reuse ;  /* 0x000000130f097224 */ /* 0x180fe400078e0200 */
[----:B------:R-:W-:-:S02]  /*0270*/  IMAD R10, R17, R19, R0 ;  /* 0x00000013110a7224 */ /* 0x000fc400078e0200 */
[-CC-:B------:R-:W-:Y:S02]  /*0280*/  IMAD R11, R11, R19.reuse, R0.reuse ;  /* 0x000000130b0b7224 */ /* 0x180fe400078e0200 */
[----:B------:R-:W-:Y:S02]  /*0290*/  IMAD R12, R4, R19, R0 ;  /* 0x00000013040c7224 */ /* 0x000fe400078e0200 */
[----:B------:R-:W-:-:S07]  /*02a0*/  HFMA2 R0, -RZ, RZ, 0, 0 ;  /* 0x00000000ff007431 */ /* 0x000fce00000001ff */
.L_x_7:
[----:B------:R-:W0:Y:S01]  /*02b0*/  LDCU UR5, c[0x0][0x398] ;  /* 0x00007300ff0577ac */ /* 0x000e220008000800 */
[----:B------:R-:W-:Y:S01]  /*02c0*/  IMAD.MOV.U32 R21, RZ, RZ, RZ ;  /* 0x000000ffff157224 */ /* 0x000fe200078e00ff */
[----:B------:R-:W1:Y:S01]  /*02d0*/  LDCU UR8, c[0x0][0x3a0] ;  /* 0x00007400ff0877ac */ /* 0x000e620008000800 */
[----:B0-----:R-:W-:-:S04]  /*02e0*/  UIADD3 UR5, UPT, UPT, UR5, -0x1, URZ ;  /* 0xffffffff05057890 */ /* 0x001fc8000fffe0ff */
[----:B------:R-:W-:-:S04]  /*02f0*/  ULEA.HI UR5, UR5, UR5, URZ, 0x1 ;  /* 0x0000000505057291 */ /* 0x000fc8000f8f08ff */
[----:B------:R-:W-:-:S06]  /*0300*/  USHF.R.S32.HI UR6, URZ, 0x1, UR5 ;  /* 0x00000001ff067899 */ /* 0x000fcc0008011405 */
[----:B------:R-:W-:Y:S01]  /*0310*/  VIADD R13, R2, -UR6 ;  /* 0x80000006020d7c36 */ /* 0x000fe20008000000 */
[----:B------:R-:W0:Y:S04]  /*0320*/  LDCU UR5, c[0x0][0x39c] ;  /* 0x00007380ff0577ac */ /* 0x000e280008000800 */
[----:B------:R-:W-:-:S04]  /*0330*/  IADD3 R13, PT, PT, R13, UR4, RZ ;  /* 0x000000040d0d7c10 */ /* 0x000fc8000fffe0ff */
[----:B-1----:R-:W-:-:S04]  /*0340*/  ISETP.GE.AND P0, PT, R13, UR8, PT ;  /* 0x000000080d007c0c */ /* 0x002fc8000bf06270 */
[----:B------:R-:W-:Y:S01]  /*0350*/  ISETP.GT.AND P0, PT, R13, -0x1, !P0 ;  /* 0xffffffff0d00780c */ /* 0x000fe20004704270 */
[----:B0-----:R-:W-:-:S09]  /*0360*/  UISETP.GE.U32.AND UP0, UPT, UR5, 0x8, UPT ;  /* 0x000000080500788c */ /* 0x001fd2000bf06070 */
[----:B------:R-:W-:Y:S05]  /*0370*/  BRA.U !UP0, `(.L_x_1) ;  /* 0x0000000908447547 */ /* 0x000fea000b800000 */
[----:B------:R-:W0:Y:S01]  /*0380*/  LDCU UR6, c[0x0][0x398] ;  /* 0x00007300ff0677ac */ /* 0x000e220008000800 */
[----:B------:R-:W-:Y:S01]  /*0390*/  IADD3 R22, PT, PT, R5, UR4, RZ ;  /* 0x0000000405167c10 */ /* 0x000fe2000fffe0ff */
[----:B------:R-:W-:Y:S01]  /*03a0*/  VIADD R13, R6, UR4 ;  /* 0x00000004060d7c36 */ /* 0x000fe20008000000 */
[----:B------:R-:W-:Y:S01]  /*03b0*/  IADD3 R18, PT, PT, R12, UR4, RZ ;  /* 0x000000040c127c10 */ /* 0x000fe2000fffe0ff */
[----:B------:R-:W-:Y:S01]  /*03c0*/  ULOP3.LUT UR5, UR5, 0x7ffffff8, URZ, 0xc0, !UPT ;  /* 0x7ffffff805057892 */ /* 0x000fe2000f8ec0ff */
[----:B------:R-:W-:Y:S01]  /*03d0*/  VIADD R19, R7, UR4 ;  /* 0x0000000407137c36 */ /* 0x000fe20008000000 */
[----:B------:R-:W-:Y:S01]  /*03e0*/  IADD3 R20, PT, PT, R8, UR4, RZ ;  /* 0x0000000408147c10 */ /* 0x000fe2000fffe0ff */
[----:B------:R-:W-:Y:S01]  /*03f0*/  VIADD R21, R9, UR4 ;  /* 0x0000000409157c36 */ /* 0x000fe20008000000 */
[----:B------:R-:W-:Y:S01]  /*0400*/  IADD3 R23, PT, PT, R10, UR4, RZ ;  /* 0x000000040a177c10 */ /* 0x000fe2000fffe0ff */
[----:B------:R-:W-:Y:S01]  /*0410*/  VIADD R26, R11, UR4 ;  /* 0x000000040b1a7c36 */ /* 0x000fe20008000000 */
[----:B------:R-:W-:Y:S01]  /*0420*/  MOV R24, R4 ;  /* 0x0000000400187202 */ /* 0x000fe20000000f00 */
[----:B------:R-:W1:Y:S01]  /*0430*/  LDCU UR18, c[0x0][0x398] ;  /* 0x00007300ff1277ac */ /* 0x000e620008000800 */
[----:B------:R-:W2:Y:S01]  /*0440*/  LDCU UR17, c[0x0][0x3a4] ;  /* 0x00007480ff1177ac */ /* 0x000ea20008000800 */
[----:B0-----:R-:W-:-:S02]  /*0450*/  UIMAD UR9, UR6, 0x7, UR4 ;  /* 0x00000007060978a4 */ /* 0x001fc4000f8e0204 */
[----:B------:R-:W-:Y:S02]  /*0460*/  UIMAD UR10, UR6, 0x6, UR4 ;  /* 0x00000006060a78a4 */ /* 0x000fe4000f8e0204 */
[----:B------:R-:W-:Y:S02]  /*0470*/  UIMAD UR11, UR6, 0x5, UR4 ;  /* 0x00000005060b78a4 */ /* 0x000fe4000f8e0204 */
[----:B------:R-:W-:Y:S02]  /*0480*/  ULEA UR14, UR6, UR4, 0x2 ;  /* 0x00000004060e7291 */ /* 0x000fe4000f8e10ff */
[----:B------:R-:W-:Y:S02]  /*0490*/  UIMAD UR15, UR6, 0x3, UR4 ;  /* 0x00000003060f78a4 */ /* 0x000fe4000f8e0204 */
[----:B------:R-:W-:Y:S01]  /*04a0*/  ULEA UR16, UR6, UR4, 0x1 ;  /* 0x0000000406107291 */ /* 0x000fe2000f8e08ff */
[----:B------:R-:W0:Y:S01]  /*04b0*/  LDCU UR8, c[0x0][0x3a0] ;  /* 0x00007400ff0877ac */ /* 0x000e220008000800 */
[----:B------:R-:W-:-:S02]  /*04c0*/  UIADD3 UR6, UPT, UPT, UR4, UR6, URZ ;  /* 0x0000000604067290 */ /* 0x000fc4000fffe0ff */
[----:B------:R-:W-:Y:S01]  /*04d0*/  UIADD3 UR5, UPT, UPT, -UR5, URZ, URZ ;  /* 0x000000ff05057290 */ /* 0x000fe2000fffe1ff */
[----:B-12---:R-:W-:-:S11]  /*04e0*/  UMOV UR7, UR4 ;  /* 0x0000000400077c82 */ /* 0x006fd60008000000 */
.L_x_2:
[----:B------:R-:W-:Y:S01]  /*04f0*/  VIADD R14, R24, 0xfffffffd ;  /* 0xfffffffd180e7836 */ /* 0x000fe20000000000 */
[----:B------:R-:W1:Y:S01]  /*0500*/  LDC.64 R28, c[0x0][0x380] ;  /* 0x0000e000ff1c7b82 */ /* 0x000e620000000a00 */
[----:B------:R-:W-:-:S03]  /*0510*/  MOV R15, UR7 ;  /* 0x00000007000f7c02 */ /* 0x000fc60008000f00 */
[----:B------:R-:W-:-:S04]  /*0520*/  ISETP.GE.AND P1, PT, R14, UR17, PT ;  /* 0x000000110e007c0c */ /* 0x000fc8000bf26270 */
[----:B------:R-:W-:Y:S01]  /*0530*/  ISETP.GT.AND P1, PT, R14, -0x1, !P1 ;  /* 0xffffffff0e00780c */ /* 0x000fe20004f24270 */
[----:B------:R-:W-:Y:S01]  /*0540*/  VIADD R14, R24, 0xfffffffe ;  /* 0xfffffffe180e7836 */ /* 0x000fe20000000000 */
[----:B------:R-:W2:Y:S02]  /*0550*/  LDC.64 R16, c[0x0][0x388] ;  /* 0x0000e200ff107b82 */ /* 0x000ea40000000a00 */
[----:B------:R-:W-:Y:S02]  /*0560*/  PLOP3.LUT P2, PT, P0, P1, PT, 0x80, 0x8 ;  /* 0x000000000008781c */ /* 0x000fe40000743070 */
[----:B------:R-:W-:-:S04]  /*0570*/  ISETP.GE.AND P1, PT, R14, UR17, PT ;  /* 0x000000110e007c0c */ /* 0x000fc8000bf26270 */
[----:B------:R-:W-:-:S07]  /*0580*/  ISETP.GT.AND P1, PT, R14, -0x1, !P1 ;  /* 0xffffffff0e00780c */ /* 0x000fce0004f24270 */
[----:B-1----:R-:W-:Y:S02]  /*0590*/  @P2 IMAD.WIDE.U32 R28, R15, 0x4, R28 ;  /* 0x000000040f1c2825 */ /* 0x002fe400078e001c */
[----:B------:R-:W1:Y:S01]  /*05a0*/  LDC.64 R14, c[0x0][0x380] ;  /* 0x0000e000ff0e7b82 */ /* 0x000e620000000a00 */
[----:B------:R-:W-:Y:S02]  /*05b0*/  PLOP3.LUT P1, PT, P0, P1, PT, 0x80, 0x8 ;  /* 0x000000000008781c */ /* 0x000fe40000723070 */
[----:B------:R-:W-:Y:S01]  /*05c0*/  MOV R27, UR6 ;  /* 0x00000006001b7c02 */ /* 0x000fe20008000f00 */
[----:B------:R1:W3:Y:S01]  /*05d0*/  @P2 LDG.E R25, desc[UR12][R28.64] ;  /* 0x0000000c1c192981 */ /* 0x0002e2000c1e1900 */
[----:B--2---:R-:W-:-:S06]  /*05e0*/  @P2 IMAD.WIDE R16, R26, 0x4, R16 ;  /* 0x000000041a102825 */ /* 0x004fcc00078e0210 */
[----:B------:R-:W3:Y:S03]  /*05f0*/  @P2 LDG.E R16, desc[UR12][R16.64] ;  /* 0x0000000c10102981 */ /* 0x000ee6000c1e1900 */
[----:B-1----:R-:W-:Y:S02]  /*0600*/  @P1 IMAD.WIDE.U32 R28, R27, 0x4, R14 ;  /* 0x000000041b1c1825 */ /* 0x002fe400078e000e */
[----:B------:R-:W1:Y:S03]  /*0610*/  LDC.64 R14, c[0x0][0x388] ;  /* 0x0000e200ff0e7b82 */ /* 0x000e660000000a00 */
[----:B------:R2:W4:Y:S05]  /*0620*/  @P1 LDG.E R17, desc[UR12][R28.64] ;  /* 0x0000000c1c111981 */ /* 0x00052a000c1e1900 */
[----:B--2---:R-:W2:Y:S01]  /*0630*/  LDC.64 R28, c[0x0][0x380] ;  /* 0x0000e000ff1c7b82 */ /* 0x004ea20000000a00 */
[----:B-1----:R-:W-:-:S06]  /*0640*/  @P1 IMAD.WIDE R14, R22, 0x4, R14 ;  /* 0x00000004160e1825 */ /* 0x002fcc00078e020e */
[----:B------:R-:W4:Y:S01]  /*0650*/  @P1 LDG.E R14, desc[UR12][R14.64] ;  /* 0x0000000c0e0e1981 */ /* 0x000f22000c1e1900 */
[----:B---3--:R-:W-:Y:S02]  /*0660*/  @P2 IMAD R0, R16, R25, R0 ;  /* 0x0000001910002224 */ /* 0x008fe400078e0200 */
[----:B------:R-:W-:-:S05]  /*0670*/  VIADD R25, R24, 0xffffffff ;  /* 0xffffffff18197836 */ /* 0x000fca0000000000 */
[----:B------:R-:W-:-:S04]  /*0680*/  ISETP.GE.AND P2, PT, R25, UR17, PT ;  /* 0x0000001119007c0c */ /* 0x000fc8000bf46270 */
[----:B------:R-:W-:Y:S02]  /*0690*/  ISETP.GT.AND P2, PT, R25, -0x1, !P2 ;  /* 0xffffffff1900780c */ /* 0x000fe40005744270 */
[----:B------:R-:W-:Y:S02]  /*06a0*/  MOV R25, UR16 ;  /* 0x0000001000197c02 */ /* 0x000fe40008000f00 */
[----:B------:R-:W-:-:S13]  /*06b0*/  PLOP3.LUT P2, PT, P0, P2, PT, 0x80, 0x8 ;  /* 0x000000000008781c */ /* 0x000fda0000745070 */
[----:B--2---:R-:W-:-:S05]  /*06c0*/  @P2 IMAD.WIDE.U32 R28, R25, 0x4, R28 ;  /* 0x00000004191c2825 */ /* 0x004fca00078e001c */
[----:B------:R1:W2:Y:S01]  /*06d0*/  @P2 LDG.E R25, desc[UR12][R28.64] ;  /* 0x0000000c1c192981 */ /* 0x0002a2000c1e1900 */
[----:B----4-:R-:W-:Y:S02]  /*06e0*/  @P1 IMAD R0, R14, R17, R0 ;  /* 0x000000110e001224 */ /* 0x010fe400078e0200 */
[----:B------:R-:W1:Y:S01]  /*06f0*/  LDC.64 R16, c[0x0][0x388] ;  /* 0x0000e200ff107b82 */ /* 0x000e620000000a00 */
[----:B------:R-:W-:-:S07]  /*0700*/  ISETP.GE.AND P1, PT, R24, UR17, PT ;  /* 0x0000001118007c0c */ /* 0x000fce000bf26270 */
[----:B------:R-:W3:Y:S01]  /*0710*/  LDC.64 R14, c[0x0][0x380] ;  /* 0x0000e000ff0e7b82 */ /* 0x000ee20000000a00 */
[----:B------:R-:W-:-:S04]  /*0720*/  ISETP.GT.AND P1, PT, R24, -0x1, !P1 ;  /* 0xffffffff1800780c */ /* 0x000fc80004f24270 */
[----:B------:R-:W-:Y:S01]  /*0730*/  PLOP3.LUT P1, PT, P0, P1, PT, 0x80, 0x8 ;  /* 0x000000000008781c */ /* 0x000fe20000723070 */
[----:B-1----:R-:W-:-:S04]  /*0740*/  @P2 IMAD.WIDE R28, R13, 0x4, R16 ;  /* 0x000000040d1c2825 */ /* 0x002fc800078e0210 */
[----:B------:R-:W-:Y:S01]  /*0750*/  IMAD.U32 R17, RZ, RZ, UR15 ;  /* 0x0000000fff117e24 */ /* 0x000fe2000f8e00ff */
[----:B------:R-:W2:Y:S07]  /*0760*/  @P2 LDG.E R27, desc[UR12][R28.64] ;  /* 0x0000000c1c1b2981 */ /* 0x000eae000c1e1900 */
[----:B---3--:R-:W-:Y:S02]  /*0770*/  @P1 IMAD.WIDE.U32 R16, R17, 0x4, R14 ;  /* 0x0000000411101825 */ /* 0x008fe400078e000e */
[----:B------:R-:W1:Y:S04]  /*0780*/  LDC.64 R14, c[0x0][0x388] ;  /* 0x0000e200ff0e7b82 */ /* 0x000e680000000a00 */
[----:B------:R-:W3:Y:S01]  /*0790*/  @P1 LDG.E R17, desc[UR12][R16.64] ;  /* 0x0000000c10111981 */ /* 0x000ee2000c1e1900 */
[----:B-1----:R-:W-:-:S05]  /*07a0*/  @P1 IMAD.WIDE R14, R18, 0x4, R14 ;  /* 0x00000004120e1825 */ /* 0x002fca00078e020e */
[----:B------:R1:W3:Y:S02]  /*07b0*/  @P1 LDG.E R16, desc[UR12][R14.64] ;  /* 0x0000000c0e101981 */ /* 0x0002e4000c1e1900 */
[----:B-1----:R-:W1:Y:S01]  /*07c0*/  LDC.64 R14, c[0x0][0x380] ;  /* 0x0000e000ff0e7b82 */ /* 0x002e620000000a00 */
[----:B------:R-:W-:Y:S01]  /*07d0*/  MOV R29, UR14 ;  /* 0x0000000e001d7c02 */ /* 0x000fe20008000f00 */
[----:B--2---:R-:W-:Y:S01]  /*07e0*/  @P2 IMAD R0, R27, R25, R0 ;  /* 0x000000191b002224 */ /* 0x004fe200078e0200 */
[----:B------:R-:W-:-:S04]  /*07f0*/  IADD3 R25, PT, PT, R24, 0x1, RZ ;  /* 0x0000000118197810 */ /* 0x000fc80007ffe0ff */
[----:B------:R-:W-:-:S04]  /*0800*/  ISETP.GE.AND P2, PT, R25, UR17, PT ;  /* 0x0000001119007c0c */ /* 0x000fc8000bf46270 */
[----:B------:R-:W-:-:S04]  /*0810*/  ISETP.GT.AND P2, PT, R25, -0x1, !P2 ;  /* 0xffffffff1900780c */ /* 0x000fc80005744270 */
[----:B------:R-:W-:-:S13]  /*0820*/  PLOP3.LUT P2, PT, P0, P2, PT, 0x80, 0x8 ;  /* 0x000000000008781c */ /* 0x000fda0000745070 */
[----:B-1----:R-:W-:-:S04]  /*0830*/  @P2 IMAD.WIDE.U32 R28, R29, 0x4, R14 ;  /* 0x000000041d1c2825 */ /* 0x002fc800078e000e */
[----:B------:R-:W-:Y:S01]  /*0840*/  VIADD R14, R24, 0x2 ;  /* 0x00000002180e7836 */ /* 0x000fe20000000000 */
[----:B------:R-:W2:Y:S01]  /*0850*/  @P2 LDG.E R25, desc[UR12][R28.64] ;  /* 0x0000000c1c192981 */ /* 0x000ea2000c1e1900 */
[----:B---3--:R-:W-:Y:S02]  /*0860*/  @P1 IMAD R0, R16, R17, R0 ;  /* 0x0000001110001224 */ /* 0x008fe400078e0200 */
[----:B------:R-:W1:Y:S01]  /*0870*/  LDC.64 R16, c[0x0][0x388] ;  /* 0x0000e200ff107b82 */ /* 0x000e620000000a00 */
[----:B------:R-:W-:-:S04]  /*0880*/  ISETP.GE.AND P1, PT, R14, UR17, PT ;  /* 0x000000110e007c0c */ /* 0x000fc8000bf26270 */
[----:B------:R-:W-:-:S03]  /*0890*/  ISETP.GT.AND P1, PT, R14, -0x1, !P1 ;  /* 0xffffffff0e00780c */ /* 0x000fc60004f24270 */
[----:B------:R-:W3:Y:S01]  /*08a0*/  LDC.64 R14, c[0x0][0x380] ;  /* 0x0000e000ff0e7b82 */ /* 0x000ee20000000a00 */
[----:B------:R-:W-:Y:S01]  /*08b0*/  PLOP3.LUT P1, PT, P0, P1, PT, 0x80, 0x8 ;  /* 0x000000000008781c */ /* 0x000fe20000723070 */
[----:B-1----:R-:W-:-:S05]  /*08c0*/  @P2 IMAD.WIDE R16, R19, 0x4, R16 ;  /* 0x0000000413102825 */ /* 0x002fca00078e0210 */
[----:B------:R1:W2:Y:S02]  /*08d0*/  @P2 LDG.E R27, desc[UR12][R16.64] ;  /* 0x0000000c101b2981 */ /* 0x0002a4000c1e1900 */
[----:B-1----:R-:W-:-:S05]  /*08e0*/  MOV R17, UR11 ;  /* 0x0000000b00117c02 */ /* 0x002fca0008000f00 */
[----:B---3--:R-:W-:Y:S02]  /*08f0*/  @P1 IMAD.WIDE.U32 R16, R17, 0x4, R14 ;  /* 0x0000000411101825 */ /* 0x008fe400078e000e */
[----:B------:R-:W1:Y:S04]  /*0900*/  LDC.64 R14, c[0x0][0x388] ;  /* 0x0000e200ff0e7b82 */ /* 0x000e680000000a00 */
[----:B------:R-:W3:Y:S01]  /*0910*/  @P1 LDG.E R17, desc[UR12][R16.64] ;  /* 0x0000000c10111981 */ /* 0x000ee2000c1e1900 */
[----:B-1----:R-:W-:-:S03]  /*0920*/  @P1 IMAD.WIDE R28, R20, 0x4, R14 ;  /* 0x00000004141c1825 */ /* 0x002fc600078e020e */
[----:B------:R-:W1:Y:S03]  /*0930*/  LDC.64 R14, c[0x0][0x380] ;  /* 0x0000e000ff0e7b82 */ /* 0x000e660000000a00 */
[----:B------:R-:W3:Y:S01]  /*0940*/  @P1 LDG.E R28, desc[UR12][R28.64] ;  /* 0x0000000c1c1c1981 */ /* 0x000ee2000c1e1900 */
[----:B--2---:R-:W-:Y:S01]  /*0950*/  @P2 IMAD R0, R27, R25, R0 ;  /* 0x000000191b002224 */ /* 0x004fe200078e0200 */
[----:B------:R-:W-:-:S04]  /*0960*/  IADD3 R25, PT, PT, R24, 0x3, RZ ;  /* 0x0000000318197810 */ /* 0x000fc80007ffe0ff */
[----:B------:R-:W-:-:S04]  /*0970*/  ISETP.GE.AND P2, PT, R25, UR17, PT ;  /* 0x0000001119007c0c */ /* 0x000fc8000bf46270 */
[----:B------:R-:W-:-:S04]  /*0980*/  ISETP.GT.AND P2, PT, R25, -0x1, !P2 ;  /* 0xffffffff1900780c */ /* 0x000fc80005744270 */
[----:B------:R-:W-:Y:S01]  /*0990*/  PLOP3.LUT P2, PT, P0, P2, PT, 0x80, 0x8 ;  /* 0x000000000008781c */ /* 0x000fe20000745070 */
[----:B------:R-:W-:Y:S02]  /*09a0*/  IMAD.U32 R25, RZ, RZ, UR10 ;  /* 0x0000000aff197e24 */ /* 0x000fe4000f8e00ff */
[----:B---3--:R-:W-:-:S10]  /*09b0*/  @P1 IMAD R0, R28, R17, R0 ;  /* 0x000000111c001224 */ /* 0x008fd400078e0200 */
[----:B-1----:R-:W-:Y:S01]  /*09c0*/  @P2 IMAD.WIDE.U32 R16, R25, 0x4, R14 ;  /* 0x0000000419102825 */ /* 0x002fe200078e000e */
[----:B------:R-:W-:Y:S01]  /*09d0*/  IADD3 R25, PT, PT, R24, 0x4, RZ ;  /* 0x0000000418197810 */ /* 0x000fe20007ffe0ff */
[----:B------:R-:W1:Y:S03]  /*09e0*/  LDC.64 R14, c[0x0][0x388] ;  /* 0x0000e200ff0e7b82 */ /* 0x000e660000000a00 */
[----:B------:R-:W-:-:S04]  /*09f0*/  ISETP.GE.AND P1, PT, R25, UR17, PT ;  /* 0x0000001119007c0c */ /* 0x000fc8000bf26270 */
[----:B------:R-:W-:Y:S02]  /*0a00*/  ISETP.GT.AND P1, PT, R25, -0x1, !P1 ;  /* 0xffffffff1900780c */ /* 0x000fe40004f24270 */
[----:B------:R2:W3:Y:S02]  /*0a10*/  @P2 LDG.E R25, desc[UR12][R16.64] ;  /* 0x0000000c10192981 */ /* 0x0004e4000c1e1900 */
[----:B--2---:R-:W2:Y:S01]  /*0a20*/  LDC.64 R16, c[0x0][0x380] ;  /* 0x0000e000ff107b82 */ /* 0x004ea20000000a00 */
[----:B------:R-:W-:Y:S01]  /*0a30*/  PLOP3.LUT P1, PT, P0, P1, PT, 0x80, 0x8 ;  /* 0x000000000008781c */ /* 0x000fe20000723070 */
[----:B-1----:R-:W-:Y:S01]  /*0a40*/  @P2 IMAD.WIDE R28, R21, 0x4, R14 ;  /* 0x00000004151c2825 */ /* 0x002fe200078e020e */
[----:B------:R-:W-:-:S04]  /*0a50*/  MOV R15, UR9 ;  /* 0x00000009000f7c02 */ /* 0x000fc80008000f00 */
[----:B------:R0:W3:Y:S07]  /*0a60*/  @P2 LDG.E R27, desc[UR12][R28.64] ;  /* 0x0000000c1c1b2981 */ /* 0x0000ee000c1e1900 */
[----:B--2---:R-:W-:Y:S02]  /*0a70*/  @P1 IMAD.WIDE.U32 R16, R15, 0x4, R16 ;  /* 0x000000040f101825 */ /* 0x004fe400078e0010 */
[----:B------:R-:W1:Y:S04]  /*0a80*/  LDC.64 R14, c[0x0][0x388] ;  /* 0x0000e200ff0e7b82 */ /* 0x000e680000000a00 */
[----:B------:R2:W4:Y:S01]  /*0a90*/  @P1 LDG.E R17, desc[UR12][R16.64] ;  /* 0x0000000c10111981 */ /* 0x000522000c1e1900 */
[----:B-1----:R-:W-:-:S06]  /*0aa0*/  @P1 IMAD.WIDE R14, R23, 0x4, R14 ;  /* 0x00000004170e1825 */ /* 0x002fcc00078e020e */
[----:B------:R1:W4:Y:S01]  /*0ab0*/  @P1 LDG.E R14, desc[UR12][R14.64] ;  /* 0x0000000c0e0e1981 */ /* 0x000322000c1e1900 */
[----:B------:R-:W-:-:S04]  /*0ac0*/  UIADD3 UR5, UPT, UPT, UR5, 0x8, URZ ;  /* 0x0000000805057890 */ /* 0x000fc8000fffe0ff */
[----:B------:R-:W-:Y:S01]  /*0ad0*/  UISETP.NE.AND UP0, UPT, UR5, URZ, UPT ;  /* 0x000000ff0500728c */ /* 0x000fe2000bf05270 */
[----:B0-----:R-:W-:Y:S02]  /*0ae0*/  MOV R28, UR8 ;  /* 0x00000008001c7c02 */ /* 0x001fe40008000f00 */
[----:B--2---:R-:W-:Y:S02]  /*0af0*/  MOV R16, UR8 ;  /* 0x0000000800107c02 */ /* 0x004fe40008000f00 */
[----:B-1----:R-:W-:Y:S01]  /*0b00*/  MOV R15, UR8 ;  /* 0x00000008000f7c02 */ /* 0x002fe20008000f00 */
[----:B------:R-:W-:Y:S01]  /*0b10*/  IMAD R23, R28, 0x8, R23 ;  /* 0x000000081c177824 */ /* 0x000fe200078e0217 */
[C---:B------:R-:W-:Y:S02]  /*0b20*/  LEA R13, R16.reuse, R13, 0x3 ;  /* 0x0000000d100d7211 */ /* 0x040fe400078e18ff */
[C---:B------:R-:W-:Y:S01]  /*0b30*/  LEA R19, R16.reuse, R19, 0x3 ;  /* 0x0000001310137211 */ /* 0x040fe200078e18ff */
[----:B------:R-:W-:Y:S01]  /*0b40*/  IMAD R20, R15, 0x8, R20 ;  /* 0x000000080f147824 */ /* 0x000fe200078e0214 */
[----:B------:R-:W-:-:S02]  /*0b50*/  LEA R21, R16, R21, 0x3 ;  /* 0x0000001510157211 */ /* 0x000fc400078e18ff */
[----:B------:R-:W-:Y:S01]  /*0b60*/  IADD3 R24, PT, PT, R24, 0x8, RZ ;  /* 0x0000000818187810 */ /* 0x000fe20007ffe0ff */
[----:B------:R-:W-:Y:S02]  /*0b70*/  ULEA UR9, UR18, UR9, 0x3 ;  /* 0x0000000912097291 */ /* 0x000fe4000f8e18ff */
[----:B------:R-:W-:Y:S02]  /*0b80*/  ULEA UR10, UR18, UR10, 0x3 ;  /* 0x0000000a120a7291 */ /* 0x000fe4000f8e18ff */
[----:B------:R-:W-:Y:S02]  /*0b90*/  ULEA UR11, UR18, UR11, 0x3 ;  /* 0x0000000b120b7291 */ /* 0x000fe4000f8e18ff */
[----:B------:R-:W-:Y:S02]  /*0ba0*/  ULEA UR14, UR18, UR14, 0x3 ;  /* 0x0000000e120e7291 */ /* 0x000fe4000f8e18ff */
[----:B------:R-:W-:Y:S02]  /*0bb0*/  ULEA UR15, UR18, UR15, 0x3 ;  /* 0x0000000f120f7291 */ /* 0x000fe4000f8e18ff */
[----:B------:R-:W-:-:S02]  /*0bc0*/  ULEA UR16, UR18, UR16, 0x3 ;  /* 0x0000001012107291 */ /* 0x000fc4000f8e18ff */
[----:B------:R-:W-:Y:S02]  /*0bd0*/  ULEA UR6, UR18, UR6, 0x3 ;  /* 0x0000000612067291 */ /* 0x000fe4000f8e18ff */
[----:B------:R-:W-:Y:S01]  /*0be0*/  ULEA UR7, UR18, UR7, 0x3 ;  /* 0x0000000712077291 */ /* 0x000fe2000f8e18ff */
[----:B---3--:R-:W-:Y:S01]  /*0bf0*/  @P2 IMAD R0, R27, R25, R0 ;  /* 0x000000191b002224 */ /* 0x008fe200078e0200 */
[----:B------:R-:W-:Y:S01]  /*0c00*/  MOV R25, UR8 ;  /* 0x0000000800197c02 */ /* 0x000fe20008000f00 */
[----:B------:R-:W-:-:S04]  /*0c10*/  IMAD.U32 R27, RZ, RZ, UR8 ;  /* 0x00000008ff1b7e24 */ /* 0x000fc8000f8e00ff */
[----:B------:R-:W-:Y:S01]  /*0c20*/  IMAD R22, R25, 0x8, R22 ;  /* 0x0000000819167824 */ /* 0x000fe200078e0216 */
[----:B------:R-:W-:Y:S01]  /*0c30*/  LEA R26, R27, R26, 0x3 ;  /* 0x0000001a1b1a7211 */ /* 0x000fe200078e18ff */
[----:B------:R-:W-:Y:S02]  /*0c40*/  IMAD R18, R25, 0x8, R18 ;  /* 0x0000000819127824 */ /* 0x000fe400078e0212 */
[----:B----4-:R-:W-:Y:S01]  /*0c50*/  @P1 IMAD R0, R14, R17, R0 ;  /* 0x000000110e001224 */ /* 0x010fe200078e0200 */
[----:B------:R-:W-:Y:S06]  /*0c60*/  BRA.U UP0, `(.L_x_2) ;  /* 0xfffffff900207547 */ /* 0x000fec000b83ffff */
[----:B------:R-:W0:Y:S02]  /*0c70*/  LDC R21, c[0x0][0x39c] ;  /* 0x0000e700ff157b82 */ /* 0x000e240000000800 */
[----:B0-----:R-:W-:-:S07]  /*0c80*/  LOP3.LUT R21, R21, 0x7ffffff8, RZ, 0xc0, !PT ;  /* 0x7ffffff815157812 */ /* 0x001fce00078ec0ff */
.L_x_1:
[----:B------:R-:W0:Y:S02]  /*0c90*/  LDCU.64 UR10, c[0x0][0x398] ;  /* 0x00007300ff0a77ac */ /* 0x000e240008000a00 */
[----:B0-----:R-:W-:-:S04]  /*0ca0*/  ULOP3.LUT UR5, UR11, 0x7, URZ, 0xc0, !UPT ;  /* 0x000000070b057892 */ /* 0x001fc8000f8ec0ff */
[----:B------:R-:W-:-:S09]  /*0cb0*/  UISETP.NE.AND UP0, UPT, UR5, URZ, UPT ;  /* 0x000000ff0500728c */ /* 0x000fd2000bf05270 */
[----:B------:R-:W-:Y:S05]  /*0cc0*/  BRA.U !UP0, `(.L_x_3) ;  /* 0x0000000908087547 */ /* 0x000fea000b800000 */
[----:B------:R-:W-:Y:S01]  /*0cd0*/  UIADD3 UR10, UPT, UPT, UR10, -0x1, URZ ;  /* 0xffffffff0a0a7890 */ /* 0x000fe2000fffe0ff */
[----:B------:R-:W0:Y:S01]  /*0ce0*/  LDCU UR6, c[0x0][0x39c] ;  /* 0x00007380ff0677ac */ /* 0x000e220008000800 */
[----:B------:R-:W-:Y:S02]  /*0cf0*/  UIADD3 UR5, UPT, UPT, UR5, -0x1, URZ ;  /* 0xffffffff05057890 */ /* 0x000fe4000fffe0ff */
[----:B------:R-:W-:Y:S02]  /*0d00*/  UIADD3 UR11, UPT, UPT, UR11, -0x1, URZ ;  /* 0xffffffff0b0b7890 */ /* 0x000fe4000fffe0ff */
[----:B------:R-:W-:Y:S02]  /*0d10*/  ULEA.HI UR10, UR10, UR10, URZ, 0x1 ;  /* 0x0000000a0a0a7291 */ /* 0x000fe4000f8f08ff */
[----:B------:R-:W-:Y:S02]  /*0d20*/  UISETP.GE.U32.AND UP0, UPT, UR5, 0x3, UPT ;  /* 0x000000030500788c */ /* 0x000fe4000bf06070 */
[----:B------:R-:W-:-:S02]  /*0d30*/  ULEA.HI UR11, UR11, UR11, URZ, 0x1 ;  /* 0x0000000b0b0b7291 */ /* 0x000fc4000f8f08ff */
[----:B------:R-:W-:Y:S02]  /*0d40*/  USHF.R.S32.HI UR10, URZ, 0x1, UR10 ;  /* 0x00000001ff0a7899 */ /* 0x000fe4000801140a */
[----:B------:R-:W-:Y:S02]  /*0d50*/  USHF.R.S32.HI UR11, URZ, 0x1, UR11 ;  /* 0x00000001ff0b7899 */ /* 0x000fe4000801140b */
[----:B0-----:R-:W-:Y:S02]  /*0d60*/  ULOP3.LUT UP1, UR7, UR6, 0x3, URZ, 0xc0, !UPT ;  /* 0x0000000306077892 */ /* 0x001fe4000f82c0ff */
[----:B------:R-:W-:Y:S02]  /*0d70*/  IADD3 R19, PT, PT, R2, -UR10, RZ ;  /* 0x8000000a02137c10 */ /* 0x000fe4000fffe0ff */
[----:B------:R-:W-:Y:S02]  /*0d80*/  VIADD R18, R3, -UR11 ;  /* 0x8000000b03127c36 */ /* 0x000fe40008000000 */
[----:B------:R-:W-:Y:S01]  /*0d90*/  IADD3 R19, PT, PT, R19, UR4, RZ ;  /* 0x0000000413137c10 */ /* 0x000fe2000fffe0ff */
[----:B------:R-:W-:Y:S06]  /*0da0*/  BRA.U !UP0, `(.L_x_4) ;  /* 0x0000000108f47547 */ /* 0x000fec000b800000 */
[----:B------:R-:W0:Y:S01]  /*0db0*/  LDCU UR5, c[0x0][0x3a4] ;  /* 0x00007480ff0577ac */ /* 0x000e220008000800 */
[----:B------:R-:W-:Y:S01]  /*0dc0*/  IADD3 R16, PT, PT, R18, R21, RZ ;  /* 0x0000001512107210 */ /* 0x000fe20007ffe0ff */
[----:B------:R-:W1:Y:S03]  /*0dd0*/  LDC.64 R22, c[0x0][0x388] ;  /* 0x0000e200ff167b82 */ /* 0x000e660000000a00 */
[C---:B------:R-:W-:Y:S01]  /*0de0*/  IADD3 R20, PT, PT, R16.reuse, 0x2, RZ ;  /* 0x0000000210147810 */ /* 0x040fe20007ffe0ff */
[----:B------:R-:W-:-:S04]  /*0df0*/  VIADD R13, R16, 0x1 ;  /* 0x00000001100d7836 */ /* 0x000fc80000000000 */
[----:B------:R-:W2:Y:S01]  /*0e00*/  LDC.64 R28, c[0x0][0x380] ;  /* 0x0000e000ff1c7b82 */ /* 0x000ea20000000a00 */
[----:B0-----:R-:W-:-:S07]  /*0e10*/  ISETP.GE.AND P1, PT, R16, UR5, PT ;  /* 0x0000000510007c0c */ /* 0x001fce000bf26270 */
[----:B------:R-:W0:Y:S01]  /*0e20*/  LDC.64 R24, c[0x0][0x388] ;  /* 0x0000e200ff187b82 */ /* 0x000e220000000a00 */
[C---:B------:R-:W-:Y:S02]  /*0e30*/  ISETP.GE.AND P2, PT, R13.reuse, UR5, PT ;  /* 0x000000050d007c0c */ /* 0x040fe4000bf46270 */
[----:B------:R-:W-:Y:S02]  /*0e40*/  ISETP.GT.AND P1, PT, R16, -0x1, !P1 ;  /* 0xffffffff1000780c */ /* 0x000fe40004f24270 */
[----:B------:R-:W-:Y:S02]  /*0e50*/  ISETP.GT.AND P2, PT, R13, -0x1, !P2 ;  /* 0xffffffff0d00780c */ /* 0x000fe40005744270 */
[----:B------:R-:W-:Y:S02]  /*0e60*/  PLOP3.LUT P1, PT, P0, P1, PT, 0x80, 0x8 ;  /* 0x000000000008781c */ /* 0x000fe40000723070 */
[----:B------:R-:W-:Y:S02]  /*0e70*/  PLOP3.LUT P2, PT, P0, P2, PT, 0x80, 0x8 ;  /* 0x000000000008781c */ /* 0x000fe40000745070 */
[----:B------:R-:W-:-:S09]  /*0e80*/  ISETP.GE.AND P3, PT, R20, UR5, PT ;  /* 0x0000000514007c0c */ /* 0x000fd2000bf66270 */
[----:B------:R-:W3:Y:S01]  /*0e90*/  @P1 LDC R14, c[0x0][0x398] ;  /* 0x0000e600ff0e1b82 */ /* 0x000ee20000000800 */
[----:B------:R-:W-:-:S07]  /*0ea0*/  @P1 IMAD R15, R16, UR8, R19 ;  /* 0x00000008100f1c24 */ /* 0x000fce000f8e0213 */
[----:B------:R-:W4:Y:S01]  /*0eb0*/  @P2 LDC R26, c[0x0][0x398] ;  /* 0x0000e600ff1a2b82 */ /* 0x000f220000000800 */
[----:B------:R-:W-:Y:S01]  /*0ec0*/  ISETP.GT.AND P3, PT, R20, -0x1, !P3 ;  /* 0xffffffff1400780c */ /* 0x000fe20005f64270 */
[----:B-1----:R-:W-:-:S03]  /*0ed0*/  @P1 IMAD.WIDE R22, R15, 0x4, R22 ;  /* 0x000000040f161825 */ /* 0x002fc600078e0216 */
[----:B------:R-:W-:-:S03]  /*0ee0*/  PLOP3.LUT P3, PT, P0, P3, PT, 0x80, 0x8 ;  /* 0x000000000008781c */ /* 0x000fc60000767070 */
[----:B------:R1:W5:Y:S01]  /*0ef0*/  @P1 LDG.E R22, desc[UR12][R22.64] ;  /* 0x0000000c16161981 */ /* 0x000362000c1e1900 */
[----:B------:R-:W-:Y:S01]  /*0f00*/  @P2 IMAD R13, R13, UR8, R19 ;  /* 0x000000080d0d2c24 */ /* 0x000fe2000f8e0213 */
[----:B------:R-:W-:-:S03]  /*0f10*/  IADD3 R16, PT, PT, R16, 0x3, RZ ;  /* 0x0000000310107810 */ /* 0x000fc60007ffe0ff */
[----:B0-----:R-:W-:-:S04]  /*0f20*/  @P2 IMAD.WIDE R24, R13, 0x4, R24 ;  /* 0x000000040d182825 */ /* 0x001fc800078e0218 */
[C---:B---3--:R-:W-:Y:S01]  /*0f30*/  @P1 IMAD R15, R21.reuse, R14, UR4 ;  /* 0x00000004150f1e24 */ /* 0x048fe2000f8e020e */
[----:B------:R-:W0:Y:S01]  /*0f40*/  @P3 LDC R17, c[0x0][0x398] ;  /* 0x0000e600ff113b82 */ /* 0x000e220000000800 */
[----:B----4-:R-:W-:Y:S01]  /*0f50*/  @P2 IMAD R26, R21, R26, R26 ;  /* 0x0000001a151a2224 */ /* 0x010fe200078e021a */
[----:B------:R-:W-:Y:S01]  /*0f60*/  ISETP.GE.AND P4, PT, R16, UR5, PT ;  /* 0x0000000510007c0c */ /* 0x000fe2000bf86270 */
[----:B--2---:R-:W-:Y:S01]  /*0f70*/  @P1 IMAD.WIDE.U32 R28, R15, 0x4, R28 ;  /* 0x000000040f1c1825 */ /* 0x004fe200078e001c */
[----:B------:R-:W2:Y:S04]  /*0f80*/  @P2 LDG.E R25, desc[UR12][R24.64] ;  /* 0x0000000c18192981 */ /* 0x000ea8000c1e1900 */
[----:B------:R-:W3:Y:S01]  /*0f90*/  LDC.64 R14, c[0x0][0x380] ;  /* 0x0000e000ff0e7b82 */ /* 0x000ee20000000a00 */
[----:B-1----:R-:W-:-:S02]  /*0fa0*/  @P2 IADD3 R23, PT, PT, R26, UR4, RZ ;  /* 0x000000041a172c10 */ /* 0x002fc4000fffe0ff */
[----:B------:R-:W-:Y:S01]  /*0fb0*/  ISETP.GT.AND P4, PT, R16, -0x1, !P4 ;  /* 0xffffffff1000780c */ /* 0x000fe20006784270 */
[----:B------:R1:W5:Y:S04]  /*0fc0*/  @P1 LDG.E R13, desc[UR12][R28.64] ;  /* 0x0000000c1c0d1981 */ /* 0x000368000c1e1900 */
[----:B------:R-:W4:Y:S01]  /*0fd0*/  LDC.64 R26, c[0x0][0x380] ;  /* 0x0000e000ff1a7b82 */ /* 0x000f220000000a00 */
[----:B------:R-:W-:-:S07]  /*0fe0*/  PLOP3.LUT P4, PT, P0, P4, PT, 0x80, 0x8 ;  /* 0x000000000008781c */ /* 0x000fce0000789070 */
[----:B-1----:R-:W1:Y:S01]  /*0ff0*/  LDC.64 R28, c[0x0][0x388] ;  /* 0x0000e200ff1c7b82 */ /* 0x002e620000000a00 */
[----:B---3--:R-:W-:-:S04]  /*1000*/  @P2 IMAD.WIDE.U32 R14, R23, 0x4, R14 ;  /* 0x00000004170e2825 */ /* 0x008fc800078e000e */
[----:B------:R-:W-:Y:S02]  /*1010*/  @P3 IMAD R23, R20, UR8, R19 ;  /* 0x0000000814173c24 */ /* 0x000fe4000f8e0213 */
[----:B------:R-:W-:-:S04]  /*1020*/  @P3 VIADD R20, R21, 0x2 ;  /* 0x0000000215143836 */ /* 0x000fc80000000000 */
[----:B0-----:R-:W-:Y:S02]  /*1030*/  @P3 IMAD R17, R20, R17, UR4 ;  /* 0x0000000414113e24 */ /* 0x001fe4000f8e0211 */
[----:B------:R0:W2:Y:S02]  /*1040*/  @P2 LDG.E R20, desc[UR12][R14.64] ;  /* 0x0000000c0e142981 */ /* 0x0000a4000c1e1900 */
[----:B----4-:R-:W-:Y:S02]  /*1050*/  @P3 IMAD.WIDE.U32 R26, R17, 0x4, R26 ;  /* 0x00000004111a3825 */ /* 0x010fe400078e001a */
[----:B------:R-:W3:Y:S02]  /*1060*/  @P4 LDC R17, c[0x0][0x398] ;  /* 0x0000e600ff114b82 */ /* 0x000ee40000000800 */
[----:B------:R-:W-:-:S06]  /*1070*/  @P4 IMAD R24, R16, UR8, R19 ;  /* 0x0000000810184c24 */ /* 0x000fcc000f8e0213 */
[----:B0-----:R-:W0:Y:S01]  /*1080*/  LDC.64 R14, c[0x0][0x388] ;  /* 0x0000e200ff0e7b82 */ /* 0x001e220000000a00 */
[----:B------:R-:W-:Y:S01]  /*1090*/  @P4 IADD3 R16, PT, PT, R21, 0x3, RZ ;  /* 0x0000000315104810 */ /* 0x000fe20007ffe0ff */
[----:B-1----:R-:W-:Y:S01]  /*10a0*/  @P3 IMAD.WIDE R28, R23, 0x4, R28 ;  /* 0x00000004171c3825 */ /* 0x002fe200078e021c */
[----:B------:R-:W4:Y:S04]  /*10b0*/  @P3 LDG.E R26, desc[UR12][R26.64] ;  /* 0x0000000c1a1a3981 */ /* 0x000f28000c1e1900 */
[----:B------:R-:W4:Y:S01]  /*10c0*/  @P3 LDG.E R23, desc[UR12][R28.64] ;  /* 0x0000000c1c173981 */ /* 0x000f22000c1e1900 */
[----:B0-----:R-:W-:-:S04]  /*10d0*/  @P4 IMAD.WIDE R14, R24, 0x4, R14 ;  /* 0x00000004180e4825 */ /* 0x001fc800078e020e */
[----:B---3--:R-:W-:Y:S02]  /*10e0*/  @P4 IMAD R24, R16, R17, UR4 ;  /* 0x0000000410184e24 */ /* 0x008fe4000f8e0211 */
[----:B------:R-:W0:Y:S01]  /*10f0*/  LDC.64 R16, c[0x0][0x380] ;  /* 0x0000e000ff107b82 */ /* 0x000e220000000a00 */
[----:B------:R-:W3:Y:S01]  /*1100*/  @P4 LDG.E R15, desc[UR12][R14.64] ;  /* 0x0000000c0e0f4981 */ /* 0x000ee2000c1e1900 */
[----:B0-----:R-:W-:-:S06]  /*1110*/  @P4 IMAD.WIDE.U32 R16, R24, 0x4, R16 ;  /* 0x0000000418104825 */ /* 0x001fcc00078e0010 */
[----:B------:R-:W3:Y:S01]  /*1120*/  @P4 LDG.E R16, desc[UR12][R16.64] ;  /* 0x0000000c10104981 */ /* 0x000ee2000c1e1900 */
[----:B------:R-:W-:Y:S02]  /*1130*/  VIADD R21, R21, 0x4 ;  /* 0x0000000415157836 */ /* 0x000fe40000000000 */
[----:B-----5:R-:W-:-:S04]  /*1140*/  @P1 IMAD R0, R22, R13, R0 ;  /* 0x0000000d16001224 */ /* 0x020fc800078e0200 */
[----:B--2---:R-:W-:-:S04]  /*1150*/  @P2 IMAD R0, R25, R20, R0 ;  /* 0x0000001419002224 */ /* 0x004fc800078e0200 */
[----:B----4-:R-:W-:-:S04]  /*1160*/  @P3 IMAD R0, R23, R26, R0 ;  /* 0x0000001a17003224 */ /* 0x010fc800078e0200 */
[----:B---3--:R-:W-:-:S07]  /*1170*/  @P4 IMAD R0, R15, R16, R0 ;  /* 0x000000100f004224 */ /* 0x008fce00078e0200 */
.L_x_4:
[----:B------:R-:W-:Y:S05]  /*1180*/  BRA.U !UP1, `(.L_x_3) ;  /* 0x0000000109d87547 */ /* 0x000fea000b800000 */
[----:B------:R-:W-:Y:S02]  /*1190*/  UISETP.NE.AND UP0, UPT, UR7, 0x1, UPT ;  /* 0x000000010700788c */ /* 0x000fe4000bf05270 */
[----:B------:R-:W-:-:S04]  /*11a0*/  ULOP3.LUT UR5, UR6, 0x1, URZ, 0xc0, !UPT ;  /* 0x0000000106057892 */ /* 0x000fc8000f8ec0ff */
[----:B------:R-:W-:-:S03]  /*11b0*/  UISETP.NE.U32.AND UP1, UPT, UR5, 0x1, UPT ;  /* 0x000000010500788c */ /* 0x000fc6000bf25070 */
[----:B------:R-:W-:Y:S08]  /*11c0*/  BRA.U !UP0, `(.L_x_5) ;  /* 0x00000001087c7547 */ /* 0x000ff0000b800000 */
[----:B------:R-:W0:Y:S01]  /*11d0*/  LDCU UR5, c[0x0][0x3a4] ;  /* 0x00007480ff0577ac */ /* 0x000e220008000800 */
[----:B------:R-:W-:Y:S01]  /*11e0*/  IADD3 R14, PT, PT, R18, R21, RZ ;  /* 0x00000015120e7210 */ /* 0x000fe20007ffe0ff */
[----:B------:R-:W1:Y:S03]  /*11f0*/  LDC.64 R24, c[0x0][0x388] ;  /* 0x0000e200ff187b82 */ /* 0x000e660000000a00 */
[----:B------:R-:W-:-:S05]  /*1200*/  IADD3 R20, PT, PT, R14, 0x1, RZ ;  /* 0x000000010e147810 */ /* 0x000fca0007ffe0ff */
[----:B------:R-:W2:Y:S01]  /*1210*/  LDC.64 R22, c[0x0][0x380] ;  /* 0x0000e000ff167b82 */ /* 0x000ea20000000a00 */
[----:B0-----:R-:W-:-:S07]  /*1220*/  ISETP.GE.AND P1, PT, R14, UR5, PT ;  /* 0x000000050e007c0c */ /* 0x001fce000bf26270 */
[----:B------:R-:W0:Y:S01]  /*1230*/  LDC.64 R16, c[0x0][0x388] ;  /* 0x0000e200ff107b82 */ /* 0x000e220000000a00 */
[----:B------:R-:W-:Y:S02]  /*1240*/  ISETP.GE.AND P2, PT, R20, UR5, PT ;  /* 0x0000000514007c0c */ /* 0x000fe4000bf46270 */
[----:B------:R-:W-:Y:S02]  /*1250*/  ISETP.GT.AND P1, PT, R14, -0x1, !P1 ;  /* 0xffffffff0e00780c */ /* 0x000fe40004f24270 */
[----:B------:R-:W-:Y:S02]  /*1260*/  ISETP.GT.AND P2, PT, R20, -0x1, !P2 ;  /* 0xffffffff1400780c */ /* 0x000fe40005744270 */
[----:B------:R-:W-:Y:S02]  /*1270*/  PLOP3.LUT P1, PT, P0, P1, PT, 0x80, 0x8 ;  /* 0x000000000008781c */ /* 0x000fe40000723070 */
[----:B------:R-:W-:-:S11]  /*1280*/  PLOP3.LUT P2, PT, P0, P2, PT, 0x80, 0x8 ;  /* 0x000000000008781c */ /* 0x000fd60000745070 */
[----:B------:R-:W3:Y:S01]  /*1290*/  @P1 LDC R26, c[0x0][0x398] ;  /* 0x0000e600ff1a1b82 */ /* 0x000ee20000000800 */
[----:B------:R-:W-:-:S04]  /*12a0*/  @P1 IMAD R13, R14, UR8, R19 ;  /* 0x000000080e0d1c24 */ /* 0x000fc8000f8e0213 */
[----:B-1----:R-:W-:-:S03]  /*12b0*/  @P1 IMAD.WIDE R24, R13, 0x4, R24 ;  /* 0x000000040d181825 */ /* 0x002fc600078e0218 */
[----:B------:R-:W1:Y:S03]  /*12c0*/  @P2 LDC R28, c[0x0][0x398] ;  /* 0x0000e600ff1c2b82 */ /* 0x000e660000000800 */
[----:B------:R-:W4:Y:S05]  /*12d0*/  @P1 LDG.E R25, desc[UR12][R24.64] ;  /* 0x0000000c18191981 */ /* 0x000f2a000c1e1900 */
[----:B------:R-:W5:Y:S01]  /*12e0*/  LDC.64 R14, c[0x0][0x380] ;  /* 0x0000e000ff0e7b82 */ /* 0x000f620000000a00 */
[----:B---3--:R-:W-:-:S04]  /*12f0*/  @P1 IMAD R13, R21, R26, UR4 ;  /* 0x00000004150d1e24 */ /* 0x008fc8000f8e021a */
[----:B--2---:R-:W-:-:S04]  /*1300*/  @P1 IMAD.WIDE.U32 R22, R13, 0x4, R22 ;  /* 0x000000040d161825 */ /* 0x004fc800078e0016 */
[----:B-1----:R-:W-:Y:S02]  /*1310*/  @P2 IMAD R28, R21, R28, R28 ;  /* 0x0000001c151c2224 */ /* 0x002fe400078e021c */
[----:B------:R-:W-:Y:S01]  /*1320*/  @P2 IMAD R13, R20, UR8, R19 ;  /* 0x00000008140d2c24 */ /* 0x000fe2000f8e0213 */
[----:B------:R-:W4:Y:S01]  /*1330*/  @P1 LDG.E R22, desc[UR12][R22.64] ;  /* 0x0000000c16161981 */ /* 0x000f22000c1e1900 */
[----:B------:R-:W-:Y:S02]  /*1340*/  @P2 VIADD R27, R28, UR4 ;  /* 0x000000041c1b2c36 */ /* 0x000fe40008000000 */
[----:B0-----:R-:W-:-:S04]  /*1350*/  @P2 IMAD.WIDE R16, R13, 0x4, R16 ;  /* 0x000000040d102825 */ /* 0x001fc800078e0210 */
[----:B-----5:R-:W-:Y:S02]  /*1360*/  @P2 IMAD.WIDE.U32 R14, R27, 0x4, R14 ;  /* 0x000000041b0e2825 */ /* 0x020fe400078e000e */
[----:B------:R-:W2:Y:S04]  /*1370*/  @P2 LDG.E R17, desc[UR12][R16.64] ;  /* 0x0000000c10112981 */ /* 0x000ea8000c1e1900 */
[----:B------:R-:W2:Y:S01]  /*1380*/  @P2 LDG.E R14, desc[UR12][R14.64] ;  /* 0x0000000c0e0e2981 */ /* 0x000ea2000c1e1900 */
[----:B------:R-:W-:Y:S01]  /*1390*/  IADD3 R21, PT, PT, R21, 0x2, RZ ;  /* 0x0000000215157810 */ /* 0x000fe20007ffe0ff */
[----:B----4-:R-:W-:-:S04]  /*13a0*/  @P1 IMAD R0, R22, R25, R0 ;  /* 0x0000001916001224 */ /* 0x010fc800078e0200 */
[----:B--2---:R-:W-:-:S07]  /*13b0*/  @P2 IMAD R0, R14, R17, R0 ;  /* 0x000000110e002224 */ /* 0x004fce00078e0200 */
.L_x_5:
[----:B------:R-:W-:Y:S05]  /*13c0*/  BRA.U UP1, `(.L_x_3) ;  /* 0x0000000101487547 */ /* 0x000fea000b800000 */
[----:B------:R-:W0:Y:S01]  /*13d0*/  LDCU UR5, c[0x0][0x3a4] ;  /* 0x00007480ff0577ac */ /* 0x000e220008000800 */
[----:B------:R-:W-:Y:S01]  /*13e0*/  IADD3 R18, PT, PT, R18, R21, RZ ;  /* 0x0000001512127210 */ /* 0x000fe20007ffe0ff */
[----:B------:R-:W-:Y:S03]  /*13f0*/  BSSY.RECONVERGENT B0, `(.L_x_3) ;  /* 0x000000f000007945 */ /* 0x000fe60003800200 */
[----:B0-----:R-:W-:-:S04]  /*1400*/  ISETP.GE.AND P1, PT, R18, UR5, PT ;  /* 0x0000000512007c0c */ /* 0x001fc8000bf26270 */
[----:B------:R-:W-:-:S04]  /*1410*/  ISETP.GT.AND P1, PT, R18, -0x1, !P1 ;  /* 0xffffffff1200780c */ /* 0x000fc80004f24270 */
[----:B------:R-:W-:-:S13]  /*1420*/  PLOP3.LUT P1, PT, P0, P1, PT, 0x80, 0x8 ;  /* 0x000000000008781c */ /* 0x000fda0000723070 */
[----:B------:R-:W-:Y:S05]  /*1430*/  @!P1 BRA `(.L_x_6) ;  /* 0x0000000000289947 */ /* 0x000fea0003800000 */
[----:B------:R-:W0:Y:S01]  /*1440*/  LDC R20, c[0x0][0x398] ;  /* 0x0000e600ff147b82 */ /* 0x000e220000000800 */
[----:B------:R-:W-:-:S07]  /*1450*/  IMAD R19, R18, UR8, R19 ;  /* 0x0000000812137c24 */ /* 0x000fce000f8e0213 */
[----:B------:R-:W1:Y:S08]  /*1460*/  LDC.64 R16, c[0x0][0x388] ;  /* 0x0000e200ff107b82 */ /* 0x000e700000000a00 */
[----:B------:R-:W2:Y:S01]  /*1470*/  LDC.64 R14, c[0x0][0x380] ;  /* 0x0000e000ff0e7b82 */ /* 0x000ea20000000a00 */
[----:B0-----:R-:W-:Y:S02]  /*1480*/  IMAD R21, R21, R20, UR4 ;  /* 0x0000000415157e24 */ /* 0x001fe4000f8e0214 */
[----:B-1----:R-:W-:-:S06]  /*1490*/  IMAD.WIDE R16, R19, 0x4, R16 ;  /* 0x0000000413107825 */ /* 0x002fcc00078e0210 */
[----:B------:R-:W3:Y:S01]  /*14a0*/  LDG.E R17, desc[UR12][R16.64] ;  /* 0x0000000c10117981 */ /* 0x000ee2000c1e1900 */
[----:B--2---:R-:W-:-:S06]  /*14b0*/  IMAD.WIDE.U32 R14, R21, 0x4, R14 ;  /* 0x00000004150e7825 */ /* 0x004fcc00078e000e */
[----:B------:R-:W3:Y:S02]  /*14c0*/  LDG.E R14, desc[UR12][R14.64] ;  /* 0x0000000c0e0e7981 */ /* 0x000ee4000c1e1900 */
[----:B---3--:R-:W-:-:S07]  /*14d0*/  IMAD R0, R17, R14, R0 ;  /* 0x0000000e11007224 */ /* 0x008fce00078e0200 */
.L_x_6:
[----:B------:R-:W-:Y:S05]  /*14e0*/  BSYNC.RECONVERGENT B0 ;  /* 0x0000000000007941 */ /* 0x000fea0003800200 */
.L_x_3:
[----:B------:R-:W0:Y:S01]  /*14f0*/  LDCU UR5, c[0x0][0x398] ;  /* 0x00007300ff0577ac */ /* 0x000e220008000800 */
[----:B------:R-:W-:-:S04]  /*1500*/  UIADD3 UR4, UPT, UPT, UR4, 0x1, URZ ;  /* 0x0000000104047890 */ /* 0x000fc8000fffe0ff */
[----:B0-----:R-:W-:-:S09]  /*1510*/  UISETP.NE.AND UP0, UPT, UR4, UR5, UPT ;  /* 0x000000050400728c */ /* 0x001fd2000bf05270 */
[----:B------:R-:W-:Y:S05]  /*1520*/  BRA.U UP0, `(.L_x_7) ;  /* 0xffffffed00607547 */ /* 0x000fea000b83ffff */
.L_x_0:
[----:B------:R-:W0:Y:S01]  /*1530*/  LDC.64 R4, c[0x0][0x390] ;  /* 0x0000e400ff047b82 */ /* 0x000e220000000a00 */
[----:B------:R-:W1:Y:S02]  /*1540*/  LDCU UR5, c[0x0][0x3a0] ;  /* 0x00007400ff0577ac */ /* 0x000e640008000800 */
[----:B-1----:R-:W-:-:S04]  /*1550*/  IMAD R3, R3, UR5, R2 ;  /* 0x0000000503037c24 */ /* 0x002fc8000f8e0202 */
[----:B0-----:R-:W-:-:S05]  /*1560*/  IMAD.WIDE R2, R3, 0x4, R4 ;  /* 0x0000000403027825 */ /* 0x001fca00078e0204 */
[----:B------:R-:W-:Y:S01]  /*1570*/  STG.E desc[UR12][R2.64], R0 ;  /* 0x0000000002007986 */ /* 0x000fe2000c10190c */
[----:B------:R-:W-:Y:S05]  /*1580*/  EXIT ;  /* 0x000000000000794d */ /* 0x000fea0003800000 */
.L_x_8:
[----:B------:R-:W-:-:S00]  /*1590*/  BRA `(.L_x_8) ;  /* 0xfffffffc00fc7947 */ /* 0x000fc0000383ffff */
[----:B------:R-:W-:-:S00]  /*15a0*/  NOP ;  /* 0x0000000000007918 */ /* 0x000fc00000000000 */
        /* <DEDUP_REMOVED lines=13> */
.L_x_9:


//--------------------- .nv.shared.reserved.0     --------------------------
	.section	.nv.shared.reserved.0,"aw",@nobits
	.weak		__nv_reservedSMEM_offset_0_alias
	.size		__nv_reservedSMEM_offset_0_alias, 0, 64
	.other		__nv_reservedSMEM_offset_0_alias,@"STO_CUDA_RESERVED_SHARED STV_DEFAULT"
__nv_reservedSMEM_offset_0_alias:
	.zero		0
	.zero		64


//--------------------- .nv.constant0._Z16twoDimConvKernelPiS_S_iiii --------------------------
	.section	.nv.constant0._Z16twoDimConvKernelPiS_S_iiii,"a",@progbits
	.sectionflags	@""
	.align	4
.nv.constant0._Z16twoDimConvKernelPiS_S_iiii:
	.zero		936


//--------------------- SYMBOLS --------------------------

	.type		.nv.reservedSmem.offset0,@object
	.size		.nv.reservedSmem.offset0,0x4
